# CuTe-DSL kernel — source=cudnn_frontend_dsl family=grouped_gemm_swiglu
# config = {"ab_dtype": "Float4E2M1FN", "sf_vec": 16, "d_dtype": "BFloat16", "vector_f32": true, "mma_mn": [256, 256], "cluster_mn": [2, 1]}


// ===== COMPILED SASS (sm_100a) =====

	.target	sm_100a

	.elftype	@"ET_EXEC"


//--------------------- .note.nv.tkinfo           --------------------------
	.section	.note.nv.tkinfo,"",@"SHT_NOTE"
	.sectionflags	@"SHF_NOTE_NV_TKINFO"
	.tkinfo
        /*0018*/ 	.word	0x00000081
        /*0030*/ 	.string	""
        /*0030*/ 	.string	"ptxas"
        /*0030*/ 	.string	"Cuda compilation tools, release 12.9, V12.9.83"
        /*0030*/ 	.string	"Build system must define TOOLS_VERSION_EXTENDED"
        /*0030*/ 	.string	"-O 3 -arch sm_100a "



//--------------------- .note.nv.cuver            --------------------------
	.section	.note.nv.cuver,"",@"SHT_NOTE"
	.sectionflags	@"SHF_NOTE_NV_CUVER"
        /*0018*/ 	.short	0x0001
        /*001a*/ 	.short	0x0064
        /*001c*/ 	.short	0x0001
        /*001e*/ 	.short	0x0000
        /*0020*/ 	.short	0x0001
        /*0022*/ 	.short	0x0000


//--------------------- .nv.info                  --------------------------
	.section	.nv.info,"",@"SHT_CUDA_INFO"
	.align	4


	//----- nvinfo : EIATTR_REGCOUNT
	.align		4
        /*0000*/ 	.byte	0x04, 0x2f
        /*0002*/ 	.short	(.L_6 - .L_5)
	.align		4
.L_5:
        /*0004*/ 	.word	index@(kernel_cutlass_kernel_cudnngrouped_gemmgrouped_gemm_swiglugrouped_gemm_swiglu_quantBlockScaledContiguousGroupedGemmKernel_object_at__TiledMMA_ThrLayoutVMNK21111000_PermutationMNK____MMAAt_0)
        /*0008*/ 	.word	0x0000008a


	//----- nvinfo : EIATTR_FRAME_SIZE
	.align		4
.L_6:
        /*000c*/ 	.byte	0x04, 0x11
        /*000e*/ 	.short	(.L_8 - .L_7)
	.align		4
.L_7:
        /*0010*/ 	.word	index@($__internal_2_$__cuda_sm10x_tcgen05_guardrail_trap_unallocated_columns_being_dealloced)
        /*0014*/ 	.word	0x00000000


	//----- nvinfo : EIATTR_FRAME_SIZE
	.align		4
.L_8:
        /*0018*/ 	.byte	0x04, 0x11
        /*001a*/ 	.short	(.L_10 - .L_9)
	.align		4
.L_9:
        /*001c*/ 	.word	index@($__internal_1_$__cuda_sm10x_tcgen05_guardrail_trap_phase_invalid_during_alloc)
        /*0020*/ 	.word	0x00000000


	//----- nvinfo : EIATTR_FRAME_SIZE
	.align		4
.L_10:
        /*0024*/ 	.byte	0x04, 0x11
        /*0026*/ 	.short	(.L_12 - .L_11)
	.align		4
.L_11:
        /*0028*/ 	.word	index@($__internal_0_$__cuda_sm10x_tcgen05_guardrail_trap_col_being_dealloced_not_returned_by_alloc)
        /*002c*/ 	.word	0x00000000


	//----- nvinfo : EIATTR_FRAME_SIZE
	.align		4
.L_12:
        /*0030*/ 	.byte	0x04, 0x11
        /*0032*/ 	.short	(.L_14 - .L_13)
	.align		4
.L_13:
        /*0034*/ 	.word	index@(kernel_cutlass_kernel_cudnngrouped_gemmgrouped_gemm_swiglugrouped_gemm_swiglu_quantBlockScaledContiguousGroupedGemmKernel_object_at__TiledMMA_ThrLayoutVMNK21111000_PermutationMNK____MMAAt_0)
        /*0038*/ 	.word	0x00000000


	//----- nvinfo : EIATTR_MIN_STACK_SIZE
	.align		4
.L_14:
        /*003c*/ 	.byte	0x04, 0x12
        /*003e*/ 	.short	(.L_16 - .L_15)
	.align		4
.L_15:
        /*0040*/ 	.word	index@(kernel_cutlass_kernel_cudnngrouped_gemmgrouped_gemm_swiglugrouped_gemm_swiglu_quantBlockScaledContiguousGroupedGemmKernel_object_at__TiledMMA_ThrLayoutVMNK21111000_PermutationMNK____MMAAt_0)
        /*0044*/ 	.word	0x00000000
.L_16:


//--------------------- .nv.info.kernel_cutlass_kernel_cudnngrouped_gemmgrouped_gemm_swiglugrouped_gemm_swiglu_quantBlockScaledContiguousGroupedGemmKernel_object_at__TiledMMA_ThrLayoutVMNK21111000_PermutationMNK____MMAAt_0 --------------------------
	.section	.nv.info.kernel_cutlass_kernel_cudnngrouped_gemmgrouped_gemm_swiglugrouped_gemm_swiglu_quantBlockScaledContiguousGroupedGemmKernel_object_at__TiledMMA_ThrLayoutVMNK21111000_PermutationMNK____MMAAt_0,"",@"SHT_CUDA_INFO"
	.sectionflags	@""
	.align	4


	//----- nvinfo : EIATTR_CUDA_API_VERSION
	.align		4
        /*0000*/ 	.byte	0x04, 0x37
        /*0002*/ 	.short	(.L_18 - .L_17)
.L_17:
        /*0004*/ 	.word	0x00000081


	//----- nvinfo : EIATTR_KPARAM_INFO
	.align		4
.L_18:
        /*0008*/ 	.byte	0x04, 0x17
        /*000a*/ 	.short	(.L_20 - .L_19)
.L_19:
        /*000c*/ 	.word	0x00000000
        /*0010*/ 	.short	0x000f
        /*0012*/ 	.short	0x03f8
        /*0014*/ 	.byte	0x00, 0xf0, 0x31, 0x00


	//----- nvinfo : EIATTR_KPARAM_INFO
	.align		4
.L_20:
        /*0018*/ 	.byte	0x04, 0x17
        /*001a*/ 	.short	(.L_22 - .L_21)
.L_21:
        /*001c*/ 	.word	0x00000000
        /*0020*/ 	.short	0x000e
        /*0022*/ 	.short	0x03ec
        /*0024*/ 	.byte	0x00, 0xf0, 0x31, 0x00


	//----- nvinfo : EIATTR_KPARAM_INFO
	.align		4
.L_22:
        /*0028*/ 	.byte	0x04, 0x17
        /*002a*/ 	.short	(.L_24 - .L_23)
.L_23:
        /*002c*/ 	.word	0x00000000
        /*0030*/ 	.short	0x000d
        /*0032*/ 	.short	0x03e0
        /*0034*/ 	.byte	0x00, 0xf0, 0x31, 0x00


	//----- nvinfo : EIATTR_KPARAM_INFO
	.align		4
.L_24:
        /*0038*/ 	.byte	0x04, 0x17
        /*003a*/ 	.short	(.L_26 - .L_25)
.L_25:
        /*003c*/ 	.word	0x00000000
        /*0040*/ 	.short	0x000c
        /*0042*/ 	.short	0x03d8
        /*0044*/ 	.byte	0x00, 0xf0, 0x21, 0x00


	//----- nvinfo : EIATTR_KPARAM_INFO
	.align		4
.L_26:
        /*0048*/ 	.byte	0x04, 0x17
        /*004a*/ 	.short	(.L_28 - .L_27)
.L_27:
        /*004c*/ 	.word	0x00000000
        /*0050*/ 	.short	0x000b
        /*0052*/ 	.short	0x03d0
        /*0054*/ 	.byte	0x00, 0xf0, 0x21, 0x00


	//----- nvinfo : EIATTR_KPARAM_INFO
	.align		4
.L_28:
        /*0058*/ 	.byte	0x04, 0x17
        /*005a*/ 	.short	(.L_30 - .L_29)
.L_29:
        /*005c*/ 	.word	0x00000000
        /*0060*/ 	.short	0x000a
        /*0062*/ 	.short	0x03c8
        /*0064*/ 	.byte	0x00, 0xf0, 0x21, 0x00


	//----- nvinfo : EIATTR_KPARAM_INFO
	.align		4
.L_30:
        /*0068*/ 	.byte	0x04, 0x17
        /*006a*/ 	.short	(.L_32 - .L_31)
.L_31:
        /*006c*/ 	.word	0x00000000
        /*0070*/ 	.short	0x0009
        /*0072*/ 	.short	0x03c0
        /*0074*/ 	.byte	0x00, 0xf0, 0x21, 0x00


	//----- nvinfo : EIATTR_KPARAM_INFO
	.align		4
.L_32:
        /*0078*/ 	.byte	0x04, 0x17
        /*007a*/ 	.short	(.L_34 - .L_33)
.L_33:
        /*007c*/ 	.word	0x00000000
        /*0080*/ 	.short	0x0008
        /*0082*/ 	.short	0x0340
        /*0084*/ 	.byte	0x00, 0xf0, 0x01, 0x02


	//----- nvinfo : EIATTR_KPARAM_INFO
	.align		4
.L_34:
        /*0088*/ 	.byte	0x04, 0x17
        /*008a*/ 	.short	(.L_36 - .L_35)
.L_35:
        /*008c*/ 	.word	0x00000000
        /*0090*/ 	.short	0x0007
        /*0092*/ 	.short	0x02c0
        /*0094*/ 	.byte	0x00, 0xf0, 0x01, 0x02


	//----- nvinfo : EIATTR_KPARAM_INFO
	.align		4
.L_36:
        /*0098*/ 	.byte	0x04, 0x17
        /*009a*/ 	.short	(.L_38 - .L_37)
.L_37:
        /*009c*/ 	.word	0x00000000
        /*00a0*/ 	.short	0x0006
        /*00a2*/ 	.short	0x0240
        /*00a4*/ 	.byte	0x00, 0xf0, 0x01, 0x02


	//----- nvinfo : EIATTR_KPARAM_INFO
	.align		4
.L_38:
        /*00a8*/ 	.byte	0x04, 0x17
        /*00aa*/ 	.short	(.L_40 - .L_39)
.L_39:
        /*00ac*/ 	.word	0x00000000
        /*00b0*/ 	.short	0x0005
        /*00b2*/ 	.short	0x01c0
        /*00b4*/ 	.byte	0x00, 0xf0, 0x01, 0x02


	//----- nvinfo : EIATTR_KPARAM_INFO
	.align		4
.L_40:
        /*00b8*/ 	.byte	0x04, 0x17
        /*00ba*/ 	.short	(.L_42 - .L_41)
.L_41:
        /*00bc*/ 	.word	0x00000000
        /*00c0*/ 	.short	0x0004
        /*00c2*/ 	.short	0x0140
        /*00c4*/ 	.byte	0x00, 0xf0, 0x01, 0x02


	//----- nvinfo : EIATTR_KPARAM_INFO
	.align		4
.L_42:
        /*00c8*/ 	.byte	0x04, 0x17
        /*00ca*/ 	.short	(.L_44 - .L_43)
.L_43:
        /*00cc*/ 	.word	0x00000000
        /*00d0*/ 	.short	0x0003
        /*00d2*/ 	.short	0x00c0
        /*00d4*/ 	.byte	0x00, 0xf0, 0x01, 0x02


	//----- nvinfo : EIATTR_KPARAM_INFO
	.align		4
.L_44:
        /*00d8*/ 	.byte	0x04, 0x17
        /*00da*/ 	.short	(.L_46 - .L_45)
.L_45:
        /*00dc*/ 	.word	0x00000000
        /*00e0*/ 	.short	0x0002
        /*00e2*/ 	.short	0x0040
        /*00e4*/ 	.byte	0x00, 0xf0, 0x01, 0x02


	//----- nvinfo : EIATTR_KPARAM_INFO
	.align		4
.L_46:
        /*00e8*/ 	.byte	0x04, 0x17
        /*00ea*/ 	.short	(.L_48 - .L_47)
.L_47:
        /*00ec*/ 	.word	0x00000000
        /*00f0*/ 	.short	0x0001
        /*00f2*/ 	.short	0x000c
        /*00f4*/ 	.byte	0x00, 0xf0, 0x31, 0x00


	//----- nvinfo : EIATTR_KPARAM_INFO
	.align		4
.L_48:
        /*00f8*/ 	.byte	0x04, 0x17
        /*00fa*/ 	.short	(.L_50 - .L_49)
.L_49:
        /*00fc*/ 	.word	0x00000000
        /*0100*/ 	.short	0x0000
        /*0102*/ 	.short	0x0000
        /*0104*/ 	.byte	0x00, 0xf0, 0x31, 0x00


	//----- nvinfo : EIATTR_AT_ENTRY_FRAGMENTS
	.align		4
.L_50:
        /*0108*/ 	.byte	0x04, 0x4f
        /*010a*/ 	.short	(.L_52 - .L_51)


	//   ....[0]....
.L_51:
        /*010c*/ 	.word	0x00000004


	//   ....[1]....
        /*0110*/ 	.word	0x00000005


	//----- nvinfo : EIATTR_RESERVED_SMEM_USED
	.align		4
.L_52:
        /*0114*/ 	.byte	0x01, 0x41
	.zero		2


	//----- nvinfo : EIATTR_SPARSE_MMA_MASK
	.align		4
        /*0118*/ 	.byte	0x03, 0x50
        /*011a*/ 	.short	0x0000


	//----- nvinfo : EIATTR_TCGEN05_2CTA_USED
	.align		4
        /*011c*/ 	.byte	0x01, 0x52
	.zero		2


	//----- nvinfo : EIATTR_MAXREG_COUNT
	.align		4
        /*0120*/ 	.byte	0x03, 0x1b
        /*0122*/ 	.short	0x00ff


	//----- nvinfo : EIATTR_NUM_BARRIERS
	.align		4
        /*0124*/ 	.byte	0x02, 0x4c
        /*0126*/ 	.byte	0x05
	.zero		1


	//----- nvinfo : EIATTR_INT_WARP_WIDE_INSTR_OFFSETS
	.align		4
        /*0128*/ 	.byte	0x04, 0x31
        /*012a*/ 	.short	(.L_54 - .L_53)


	//   ....[0]....
.L_53:
        /*012c*/ 	.word	0x000054a0


	//   ....[1]....
        /*0130*/ 	.word	0x00005520


	//   ....[2]....
        /*0134*/ 	.word	0x00005540


	//----- nvinfo : EIATTR_COOP_GROUP_MASK_REGIDS
	.align		4
.L_54:
        /*0138*/ 	.byte	0x04, 0x29
        /*013a*/ 	.short	(.L_56 - .L_55)


	//   ....[0]....
.L_55:
        /*013c*/ 	.word	0xffffffff


	//   ....[1]....
        /*0140*/ 	.word	0xffffffff


	//   ....[2]....
        /*0144*/ 	.word	0xffffffff


	//   ....[3]....
        /*0148*/ 	.word	0xffffffff


	//   ....[4]....
        /*014c*/ 	.word	0xffffffff


	//   ....[5]....
        /*0150*/ 	.word	0xffffffff


	//   ....[6]....
        /*0154*/ 	.word	0xffffffff


	//   ....[7]....
        /*0158*/ 	.word	0xffffffff


	//   ....[8]....
        /*015c*/ 	.word	0xffffffff


	//   ....[9]....
        /*0160*/ 	.word	0xffffffff


	//   ....[10]....
        /*0164*/ 	.word	0xffffffff


	//   ....[11]....
        /*0168*/ 	.word	0xffffffff


	//----- nvinfo : EIATTR_COOP_GROUP_INSTR_OFFSETS
	.align		4
.L_56:
        /*016c*/ 	.byte	0x04, 0x28
        /*016e*/ 	.short	(.L_58 - .L_57)


	//   ....[0]....
.L_57:
        /*0170*/ 	.word	0x00000120


	//   ....[1]....
        /*0174*/ 	.word	0x00000440


	//   ....[2]....
        /*0178*/ 	.word	0x000005b0


	//   ....[3]....
        /*017c*/ 	.word	0x00000830


	//   ....[4]....
        /*0180*/ 	.word	0x00000ba0


	//   ....[5]....
        /*0184*/ 	.word	0x00000e70


	//   ....[6]....
        /*0188*/ 	.word	0x00000ed0


	//   ....[7]....
        /*018c*/ 	.word	0x00002e50


	//   ....[8]....
        /*0190*/ 	.word	0x00003460


	//   ....[9]....
        /*0194*/ 	.word	0x00004ff0


	//   ....[10]....
        /*0198*/ 	.word	0x00005320


	//   ....[11]....
        /*019c*/ 	.word	0x000055e0


	//----- nvinfo : EIATTR_VRC_CTA_INIT_COUNT
	.align		4
.L_58:
        /*01a0*/ 	.byte	0x02, 0x4a
        /*01a2*/ 	.byte	0x80
	.zero		1


	//----- nvinfo : EIATTR_MBARRIER_INSTR_OFFSETS
	.align		4
        /*01a4*/ 	.byte	0x04, 0x39
        /*01a6*/ 	.short	(.L_60 - .L_59)


	//   ....[0]....
.L_59:
        /*01a8*/ 	.word	0x00000350
        /*01ac*/ 	.word	0x000000ff
        /*01b0*/ 	.word	0x00000000
        /*01b4*/ 	.short	0x0100
        /*01b6*/ 	.byte	0x04
	.zero		1


	//   ....[1]....
        /*01b8*/ 	.word	0x00000360
        /*01bc*/ 	.word	0x000000ff
        /*01c0*/ 	.word	0x00000008
        /*01c4*/ 	.short	0x0100
        /*01c6*/ 	.byte	0x04
	.zero		1


	//   ....[2]....
        /*01c8*/ 	.word	0x00000370
        /*01cc*/ 	.word	0x000000ff
        /*01d0*/ 	.word	0x00000010
        /*01d4*/ 	.short	0x0100
        /*01d6*/ 	.byte	0x04
	.zero		1


	//   ....[3]....
        /*01d8*/ 	.word	0x00000380
        /*01dc*/ 	.word	0x000000ff
        /*01e0*/ 	.word	0x00000018
        /*01e4*/ 	.short	0x0100
        /*01e6*/ 	.byte	0x04
	.zero		1


	//   ....[4]....
        /*01e8*/ 	.word	0x00000390
        /*01ec*/ 	.word	0x000000ff
        /*01f0*/ 	.word	0x00000020
        /*01f4*/ 	.short	0x0100
        /*01f6*/ 	.byte	0x04
	.zero		1


	//   ....[5]....
        /*01f8*/ 	.word	0x000003a0
        /*01fc*/ 	.word	0x000000ff
        /*0200*/ 	.word	0x00000028
        /*0204*/ 	.short	0x0100
        /*0206*/ 	.byte	0x04
	.zero		1


	//   ....[6]....
        /*0208*/ 	.word	0x000003b0
        /*020c*/ 	.word	0x000000ff
        /*0210*/ 	.word	0x00000030
        /*0214*/ 	.short	0x0100
        /*0216*/ 	.byte	0x04
	.zero		1


	//   ....[7]....
        /*0218*/ 	.word	0x000003c0
        /*021c*/ 	.word	0x000000ff
        /*0220*/ 	.word	0x00000038
        /*0224*/ 	.short	0x0100
        /*0226*/ 	.byte	0x04
	.zero		1


	//   ....[8]....
        /*0228*/ 	.word	0x000003d0
        /*022c*/ 	.word	0x000000ff
        /*0230*/ 	.word	0x00000040
        /*0234*/ 	.short	0x0100
        /*0236*/ 	.byte	0x04
	.zero		1


	//   ....[9]....
        /*0238*/ 	.word	0x000003e0
        /*023c*/ 	.word	0x000000ff
        /*0240*/ 	.word	0x00000048
        /*0244*/ 	.short	0x0100
        /*0246*/ 	.byte	0x04
	.zero		1


	//   ....[10]....
        /*0248*/ 	.word	0x00000550
        /*024c*/ 	.word	0x000000ff
        /*0250*/ 	.word	0x00000050
        /*0254*/ 	.short	0x0100
        /*0256*/ 	.byte	0x08
	.zero		1


	//   ....[11]....
        /*0258*/ 	.word	0x00000560
        /*025c*/ 	.word	0x000000ff
        /*0260*/ 	.word	0x00000058
        /*0264*/ 	.short	0x0100
        /*0266*/ 	.byte	0x08
	.zero		1


	//   ....[12]....
        /*0268*/ 	.word	0x000006d0
        /*026c*/ 	.word	0x000000ff
        /*0270*/ 	.word	0x00000060
        /*0274*/ 	.short	0x0100
        /*0276*/ 	.byte	0x04
	.zero		1


	//   ....[13]....
        /*0278*/ 	.word	0x000006e0
        /*027c*/ 	.word	0x000000ff
        /*0280*/ 	.word	0x00000068
        /*0284*/ 	.short	0x0100
        /*0286*/ 	.byte	0x04
	.zero		1


	//   ....[14]....
        /*0288*/ 	.word	0x000006f0
        /*028c*/ 	.word	0x000000ff
        /*0290*/ 	.word	0x00000070
        /*0294*/ 	.short	0x0100
        /*0296*/ 	.byte	0x04
	.zero		1


	//   ....[15]....
        /*0298*/ 	.word	0x00000700
        /*029c*/ 	.word	0x000000ff
        /*02a0*/ 	.word	0x00000078
        /*02a4*/ 	.short	0x0100
        /*02a6*/ 	.byte	0x04
	.zero		1


	//   ....[16]....
        /*02a8*/ 	.word	0x000007d0
        /*02ac*/ 	.word	0x000000ff
        /*02b0*/ 	.word	0x00000080
        /*02b4*/ 	.short	0x0100
        /*02b6*/ 	.byte	0x06
	.zero		1


	//   ....[17]....
        /*02b8*/ 	.word	0x00000f30
        /*02bc*/ 	.word	0x0000000e
        /*02c0*/ 	.word	0x00000070
        /*02c4*/ 	.short	0x010a
        /*02c6*/ 	.byte	0xff
	.zero		1


	//   ....[18]....
        /*02c8*/ 	.word	0x00001010
        /*02cc*/ 	.word	0x0000000e
        /*02d0*/ 	.word	0x00000060
        /*02d4*/ 	.short	0x0101
        /*02d6*/ 	.byte	0xff
	.zero		1


	//   ....[19]....
        /*02d8*/ 	.word	0x00001240
        /*02dc*/ 	.word	0x00000002
        /*02e0*/ 	.word	0x00000070
        /*02e4*/ 	.short	0x010a
        /*02e6*/ 	.byte	0xff
	.zero		1


	//   ....[20]....
        /*02e8*/ 	.word	0x00001360
        /*02ec*/ 	.word	0x00000002
        /*02f0*/ 	.word	0x00000060
        /*02f4*/ 	.short	0x0101
        /*02f6*/ 	.byte	0xff
	.zero		1


	//   ....[21]....
        /*02f8*/ 	.word	0x00001370
        /*02fc*/ 	.word	0x00000003
        /*0300*/ 	.word	0x00000070
        /*0304*/ 	.short	0x010a
        /*0306*/ 	.byte	0xff
	.zero		1


	//   ....[22]....
        /*0308*/ 	.word	0x00001420
        /*030c*/ 	.word	0x000000ff
        /*0310*/ 	.word	0x00000060
        /*0314*/ 	.short	0x010a
        /*0316*/ 	.byte	0x0e
	.zero		1


	//   ....[23]....
        /*0318*/ 	.word	0x000014a0
        /*031c*/ 	.word	0x000000ff
        /*0320*/ 	.word	0x00000070
        /*0324*/ 	.short	0x0101
        /*0326*/ 	.byte	0x0e
	.zero		1


	//   ....[24]....
        /*0328*/ 	.word	0x000015b0
        /*032c*/ 	.word	0x000000ff
        /*0330*/ 	.word	0x00000028
        /*0334*/ 	.short	0x010a
        /*0336*/ 	.byte	0x07
	.zero		1


	//   ....[25]....
        /*0338*/ 	.word	0x00001770
        /*033c*/ 	.word	0x000000ff
        /*0340*/ 	.word	0x00000028
        /*0344*/ 	.short	0x010a
        /*0346*/ 	.byte	0x04
	.zero		1


	//   ....[26]....
        /*0348*/ 	.word	0x00001a00
        /*034c*/ 	.word	0x000000ff
        /*0350*/ 	.word	0x00000028
        /*0354*/ 	.short	0x010a
        /*0356*/ 	.byte	0x07
	.zero		1


	//   ....[27]....
        /*0358*/ 	.word	0x00001a40
        /*035c*/ 	.word	0x00000003
        /*0360*/ 	.word	0x00000060
        /*0364*/ 	.short	0x010a
        /*0366*/ 	.byte	0xff
	.zero		1


	//   ....[28]....
        /*0368*/ 	.word	0x00001ae0
        /*036c*/ 	.word	0x00000003
        /*0370*/ 	.word	0x00000070
        /*0374*/ 	.short	0x0101
        /*0376*/ 	.byte	0xff
	.zero		1


	//   ....[29]....
        /*0378*/ 	.word	0x00001ca0
        /*037c*/ 	.word	0x000000ff
        /*0380*/ 	.word	0x00000028
        /*0384*/ 	.short	0x010a
        /*0386*/ 	.byte	0x04
	.zero		1


	//   ....[30]....
        /*0388*/ 	.word	0x00001d80
        /*038c*/ 	.word	0x000000ff
        /*0390*/ 	.word	0x00000060
        /*0394*/ 	.short	0x010a
        /*0396*/ 	.byte	0x33
	.zero		1


	//   ....[31]....
        /*0398*/ 	.word	0x00001e10
        /*039c*/ 	.word	0x000000ff
        /*03a0*/ 	.word	0x00000070
        /*03a4*/ 	.short	0x0101
        /*03a6*/ 	.byte	0x33
	.zero		1


	//   ....[32]....
        /*03a8*/ 	.word	0x000022f0
        /*03ac*/ 	.word	0x000000ff
        /*03b0*/ 	.word	0x00000000
        /*03b4*/ 	.short	0x010a
        /*03b6*/ 	.byte	0x07
	.zero		1


	//   ....[33]....
        /*03b8*/ 	.word	0x00002300
        /*03bc*/ 	.word	0x000000ff
        /*03c0*/ 	.word	0x00000058
        /*03c4*/ 	.short	0x010a
        /*03c6*/ 	.byte	0x33
	.zero		1


	//   ....[34]....
        /*03c8*/ 	.word	0x00002350
        /*03cc*/ 	.word	0x000000ff
        /*03d0*/ 	.word	0x00000058
        /*03d4*/ 	.short	0x010a
        /*03d6*/ 	.byte	0x33
	.zero		1


	//   ....[35]....
        /*03d8*/ 	.word	0x00002640
        /*03dc*/ 	.word	0x000000ff
        /*03e0*/ 	.word	0x00000000
        /*03e4*/ 	.short	0x010a
        /*03e6*/ 	.byte	0x26
	.zero		1


	//   ....[36]....
        /*03e8*/ 	.word	0x000028b0
        /*03ec*/ 	.word	0x000000ff
        /*03f0*/ 	.word	0x00000000
        /*03f4*/ 	.short	0x010a
        /*03f6*/ 	.byte	0x05
	.zero		1


	//   ....[37]....
        /*03f8*/ 	.word	0x00002960
        /*03fc*/ 	.word	0x000000ff
        /*0400*/ 	.word	0x00000058
        /*0404*/ 	.short	0x010a
        /*0406*/ 	.byte	0x33
	.zero		1


	//   ....[38]....
        /*0408*/ 	.word	0x00002980
        /*040c*/ 	.word	0x00000002
        /*0410*/ 	.word	0x00000060
        /*0414*/ 	.short	0x010a
        /*0416*/ 	.byte	0xff
	.zero		1


	//   ....[39]....
        /*0418*/ 	.word	0x00002a30
        /*041c*/ 	.word	0x00000002
        /*0420*/ 	.word	0x00000070
        /*0424*/ 	.short	0x0101
        /*0426*/ 	.byte	0xff
	.zero		1


	//   ....[40]....
        /*0428*/ 	.word	0x00002ae0
        /*042c*/ 	.word	0x00000000
        /*0430*/ 	.word	0x00000058
        /*0434*/ 	.short	0x010a
        /*0436*/ 	.byte	0xff
	.zero		1


	//   ....[41]....
        /*0438*/ 	.word	0x00002b20
        /*043c*/ 	.word	0x00000000
        /*0440*/ 	.word	0x00000058
        /*0444*/ 	.short	0x010a
        /*0446*/ 	.byte	0xff
	.zero		1


	//   ....[42]....
        /*0448*/ 	.word	0x00002c20
        /*044c*/ 	.word	0x000000ff
        /*0450*/ 	.word	0x00000080
        /*0454*/ 	.short	0x0100
        /*0456*/ 	.byte	0x06
	.zero		1


	//   ....[43]....
        /*0458*/ 	.word	0x00002d10
        /*045c*/ 	.word	0x000000ff
        /*0460*/ 	.word	0x00000080
        /*0464*/ 	.short	0x0100
        /*0466*/ 	.byte	0x06
	.zero		1


	//   ....[44]....
        /*0468*/ 	.word	0x00002e00
        /*046c*/ 	.word	0x000000ff
        /*0470*/ 	.word	0x00000080
        /*0474*/ 	.short	0x0100
        /*0476*/ 	.byte	0x06
	.zero		1


	//   ....[45]....
        /*0478*/ 	.word	0x000030d0
        /*047c*/ 	.word	0x00000003
        /*0480*/ 	.word	0x00000000
        /*0484*/ 	.short	0x010a
        /*0486*/ 	.byte	0xff
	.zero		1


	//   ....[46]....
        /*0488*/ 	.word	0x000030f0
        /*048c*/ 	.word	0x00000003
        /*0490*/ 	.word	0x00000000
        /*0494*/ 	.short	0x010a
        /*0496*/ 	.byte	0xff
	.zero		1


	//   ....[47]....
        /*0498*/ 	.word	0x000032d0
        /*049c*/ 	.word	0x00000003
        /*04a0*/ 	.word	0x00000000
        /*04a4*/ 	.short	0x010a
        /*04a6*/ 	.byte	0xff
	.zero		1


	//   ....[48]....
        /*04a8*/ 	.word	0x000032f0
        /*04ac*/ 	.word	0x00000003
        /*04b0*/ 	.word	0x00000000
        /*04b4*/ 	.short	0x010a
        /*04b6*/ 	.byte	0xff
	.zero		1


	//   ....[49]....
        /*04b8*/ 	.word	0x000033e0
        /*04bc*/ 	.word	0x00000003
        /*04c0*/ 	.word	0x00000000
        /*04c4*/ 	.short	0x0101
        /*04c6*/ 	.byte	0xff
	.zero		1


	//   ....[50]....
        /*04c8*/ 	.word	0x000034d0
        /*04cc*/ 	.word	0x00000057
        /*04d0*/ 	.word	0x00000060
        /*04d4*/ 	.short	0x010a
        /*04d6*/ 	.byte	0xff
	.zero		1


	//   ....[51]....
        /*04d8*/ 	.word	0x00003530
        /*04dc*/ 	.word	0x00000057
        /*04e0*/ 	.word	0x00000070
        /*04e4*/ 	.short	0x0101
        /*04e6*/ 	.byte	0xff
	.zero		1


	//   ....[52]....
        /*04e8*/ 	.word	0x00003a00
        /*04ec*/ 	.word	0x00000057
        /*04f0*/ 	.word	0x00000050
        /*04f4*/ 	.short	0x010a
        /*04f6*/ 	.byte	0xff
	.zero		1


	//   ....[53]....
        /*04f8*/ 	.word	0x00003ed0
        /*04fc*/ 	.word	0x00000068
        /*0500*/ 	.word	0x00000000
        /*0504*/ 	.short	0x0101
        /*0506*/ 	.byte	0xff
	.zero		1


	//   ....[54]....
        /*0508*/ 	.word	0x00004fb0
        /*050c*/ 	.word	0x00000003
        /*0510*/ 	.word	0x00000060
        /*0514*/ 	.short	0x010a
        /*0516*/ 	.byte	0xff
	.zero		1


	//   ....[55]....
        /*0518*/ 	.word	0x00005060
        /*051c*/ 	.word	0x00000003
        /*0520*/ 	.word	0x00000070
        /*0524*/ 	.short	0x0101
        /*0526*/ 	.byte	0xff
	.zero		1


	//   ....[56]....
        /*0528*/ 	.word	0x000052d0
        /*052c*/ 	.word	0x00000003
        /*0530*/ 	.word	0x00000000
        /*0534*/ 	.short	0x0101
        /*0536*/ 	.byte	0xff
	.zero		1


	//   ....[57]....
        /*0538*/ 	.word	0x000052e0
        /*053c*/ 	.word	0x00000057
        /*0540*/ 	.word	0x00000080
        /*0544*/ 	.short	0x010a
        /*0546*/ 	.byte	0xff
	.zero		1


	//   ....[58]....
        /*0548*/ 	.word	0x00005680
        /*054c*/ 	.word	0x00000057
        /*0550*/ 	.word	0x00000080
        /*0554*/ 	.short	0x0100
        /*0556*/ 	.byte	0xff
	.zero		1


	//   ....[59]....
        /*0558*/ 	.word	0x000056e0
        /*055c*/ 	.word	0x0000000e
        /*0560*/ 	.word	0x00000070
        /*0564*/ 	.short	0x010a
        /*0566*/ 	.byte	0xff
	.zero		1


	//   ....[60]....
        /*0568*/ 	.word	0x00005740
        /*056c*/ 	.word	0x00000002
        /*0570*/ 	.word	0x00000070
        /*0574*/ 	.short	0x010a
        /*0576*/ 	.byte	0xff
	.zero		1


	//   ....[61]....
        /*0578*/ 	.word	0x000057a0
        /*057c*/ 	.word	0x00000003
        /*0580*/ 	.word	0x00000070
        /*0584*/ 	.short	0x010a
        /*0586*/ 	.byte	0xff
	.zero		1


	//   ....[62]....
        /*0588*/ 	.word	0x00005800
        /*058c*/ 	.word	0x00000000
        /*0590*/ 	.word	0x00000060
        /*0594*/ 	.short	0x010a
        /*0596*/ 	.byte	0xff
	.zero		1


	//   ....[63]....
        /*0598*/ 	.word	0x00005880
        /*059c*/ 	.word	0x00000000
        /*05a0*/ 	.word	0x00000028
        /*05a4*/ 	.short	0x010a
        /*05a6*/ 	.byte	0xff
	.zero		1


	//   ....[64]....
        /*05a8*/ 	.word	0x000058e0
        /*05ac*/ 	.word	0x00000003
        /*05b0*/ 	.word	0x00000060
        /*05b4*/ 	.short	0x010a
        /*05b6*/ 	.byte	0xff
	.zero		1


	//   ....[65]....
        /*05b8*/ 	.word	0x00005960
        /*05bc*/ 	.word	0x00000000
        /*05c0*/ 	.word	0x00000028
        /*05c4*/ 	.short	0x010a
        /*05c6*/ 	.byte	0xff
	.zero		1


	//   ....[66]....
        /*05c8*/ 	.word	0x000059c0
        /*05cc*/ 	.word	0x00000002
        /*05d0*/ 	.word	0x00000060
        /*05d4*/ 	.short	0x010a
        /*05d6*/ 	.byte	0xff
	.zero		1


	//   ....[67]....
        /*05d8*/ 	.word	0x00005a40
        /*05dc*/ 	.word	0x00000000
        /*05e0*/ 	.word	0x00000058
        /*05e4*/ 	.short	0x010a
        /*05e6*/ 	.byte	0xff
	.zero		1


	//   ....[68]....
        /*05e8*/ 	.word	0x00005ac0
        /*05ec*/ 	.word	0x00000000
        /*05f0*/ 	.word	0x00000000
        /*05f4*/ 	.short	0x010a
        /*05f6*/ 	.byte	0xff
	.zero		1


	//   ....[69]....
        /*05f8*/ 	.word	0x00005b30
        /*05fc*/ 	.word	0x00000002
        /*0600*/ 	.word	0x00000060
        /*0604*/ 	.short	0x010a
        /*0606*/ 	.byte	0xff
	.zero		1


	//   ....[70]....
        /*0608*/ 	.word	0x00005b90
        /*060c*/ 	.word	0x00000003
        /*0610*/ 	.word	0x00000000
        /*0614*/ 	.short	0x010a
        /*0616*/ 	.byte	0xff
	.zero		1


	//   ....[71]....
        /*0618*/ 	.word	0x00005bf0
        /*061c*/ 	.word	0x00000003
        /*0620*/ 	.word	0x00000000
        /*0624*/ 	.short	0x010a
        /*0626*/ 	.byte	0xff
	.zero		1


	//   ....[72]....
        /*0628*/ 	.word	0x00005c40
        /*062c*/ 	.word	0x00000057
        /*0630*/ 	.word	0x00000060
        /*0634*/ 	.short	0x010a
        /*0636*/ 	.byte	0xff
	.zero		1


	//   ....[73]....
        /*0638*/ 	.word	0x00005ca0
        /*063c*/ 	.word	0x00000057
        /*0640*/ 	.word	0x00000050
        /*0644*/ 	.short	0x010a
        /*0646*/ 	.byte	0xff
	.zero		1


	//   ....[74]....
        /*0648*/ 	.word	0x00005d00
        /*064c*/ 	.word	0x00000003
        /*0650*/ 	.word	0x00000060
        /*0654*/ 	.short	0x010a
        /*0656*/ 	.byte	0xff
	.zero		1


	//   ....[75]....
        /*0658*/ 	.word	0x00005d50
        /*065c*/ 	.word	0x00000057
        /*0660*/ 	.word	0x00000080
        /*0664*/ 	.short	0x010a
        /*0666*/ 	.byte	0xff
	.zero		1


	//----- nvinfo : EIATTR_NUM_MBARRIERS
	.align		4
.L_60:
        /*0668*/ 	.byte	0x03, 0x38
        /*066a*/ 	.short	0x0015


	//----- nvinfo : EIATTR_EXIT_INSTR_OFFSETS
	.align		4
        /*066c*/ 	.byte	0x04, 0x1c
        /*066e*/ 	.short	(.L_62 - .L_61)


	//   ....[0]....
.L_61:
        /*0670*/ 	.word	0x000056c0


	//----- nvinfo : EIATTR_MAX_THREADS
	.align		4
.L_62:
        /*0674*/ 	.byte	0x04, 0x05
        /*0676*/ 	.short	(.L_64 - .L_63)
.L_63:
        /*0678*/ 	.word	0x000000e0
        /*067c*/ 	.word	0x00000001
        /*0680*/ 	.word	0x00000001


	//----- nvinfo : EIATTR_CRS_STACK_SIZE
	.align		4
.L_64:
        /*0684*/ 	.byte	0x04, 0x1e
        /*0686*/ 	.short	(.L_66 - .L_65)
.L_65:
        /*0688*/ 	.word	0x00000000


	//----- nvinfo : EIATTR_CBANK_PARAM_SIZE
	.align		4
.L_66:
        /*068c*/ 	.byte	0x03, 0x19
        /*068e*/ 	.short	0x0404


	//----- nvinfo : EIATTR_PARAM_CBANK
	.align		4
        /*0690*/ 	.byte	0x04, 0x0a
        /*0692*/ 	.short	(.L_68 - .L_67)
	.align		4
.L_67:
        /*0694*/ 	.word	index@(.nv.constant0.kernel_cutlass_kernel_cudnngrouped_gemmgrouped_gemm_swiglugrouped_gemm_swiglu_quantBlockScaledContiguousGroupedGemmKernel_object_at__TiledMMA_ThrLayoutVMNK21111000_PermutationMNK____MMAAt_0)
        /*0698*/ 	.short	0x0380
        /*069a*/ 	.short	0x0404


	//----- nvinfo : EIATTR_SW_WAR
	.align		4
.L_68:
        /*069c*/ 	.byte	0x04, 0x36
        /*069e*/ 	.short	(.L_70 - .L_69)
.L_69:
        /*06a0*/ 	.word	0x00000008
.L_70:


//--------------------- .nv.compat                --------------------------
	.section	.nv.compat,"",@"SHT_CUDA_COMPAT_INFO"
	.align	4
        /*0000*/ 	.byte	0x02, 0x02, 0x02, 0x00, 0x02, 0x05, 0x05, 0x00, 0x02, 0x03, 0x01, 0x00, 0x02, 0x06, 0x01, 0x00


//--------------------- .nv.callgraph             --------------------------
	.section	.nv.callgraph,"",@"SHT_CUDA_CALLGRAPH"
	.align	4
	.sectionentsize	8
	.align		4
        /*0000*/ 	.word	0x00000000
	.align		4
        /*0004*/ 	.word	0xffffffff
	.align		4
        /*0008*/ 	.word	0x00000000
	.align		4
        /*000c*/ 	.word	0xfffffffe
	.align		4
        /*0010*/ 	.word	0x00000000
	.align		4
        /*0014*/ 	.word	0xfffffffd
	.align		4
        /*0018*/ 	.word	0x00000000
	.align		4
        /*001c*/ 	.word	0xfffffffc


//--------------------- .text.kernel_cutlass_kernel_cudnngrouped_gemmgrouped_gemm_swiglugrouped_gemm_swiglu_quantBlockScaledContiguousGroupedGemmKernel_object_at__TiledMMA_ThrLayoutVMNK21111000_PermutationMNK____MMAAt_0 --------------------------
	.section	.text.kernel_cutlass_kernel_cudnngrouped_gemmgrouped_gemm_swiglugrouped_gemm_swiglu_quantBlockScaledContiguousGroupedGemmKernel_object_at__TiledMMA_ThrLayoutVMNK21111000_PermutationMNK____MMAAt_0,"ax",@progbits
	.align	128
        .global         kernel_cutlass_kernel_cudnngrouped_gemmgrouped_gemm_swiglugrouped_gemm_swiglu_quantBlockScaledContiguousGroupedGemmKernel_object_at__TiledMMA_ThrLayoutVMNK21111000_PermutationMNK____MMAAt_0
        .type           kernel_cutlass_kernel_cudnngrouped_gemmgrouped_gemm_swiglugrouped_gemm_swiglu_quantBlockScaledContiguousGroupedGemmKernel_object_at__TiledMMA_ThrLayoutVMNK21111000_PermutationMNK____MMAAt_0,@function
        .size           kernel_cutlass_kernel_cudnngrouped_gemmgrouped_gemm_swiglugrouped_gemm_swiglu_quantBlockScaledContiguousGroupedGemmKernel_object_at__TiledMMA_ThrLayoutVMNK21111000_PermutationMNK____MMAAt_0,(.L_x_116 - kernel_cutlass_kernel_cudnngrouped_gemmgrouped_gemm_swiglugrouped_gemm_swiglu_quantBlockScaledContiguousGroupedGemmKernel_object_at__TiledMMA_ThrLayoutVMNK21111000_PermutationMNK____MMAAt_0)
        .other          kernel_cutlass_kernel_cudnngrouped_gemmgrouped_gemm_swiglugrouped_gemm_swiglu_quantBlockScaledContiguousGroupedGemmKernel_object_at__TiledMMA_ThrLayoutVMNK21111000_PermutationMNK____MMAAt_0,@"STO_CUDA_ENTRY STV_DEFAULT"
kernel_cutlass_kernel_cudnngrouped_gemmgrouped_gemm_swiglugrouped_gemm_swiglu_quantBlockScaledContiguousGroupedGemmKernel_object_at__TiledMMA_ThrLayoutVMNK21111000_PermutationMNK____MMAAt_0:
.text.kernel_cutlass_kernel_cudnngrouped_gemmgrouped_gemm_swiglugrouped_gemm_swiglu_quantBlockScaledContiguousGroupedGemmKernel_object_at__TiledMMA_ThrLayoutVMNK21111000_PermutationMNK____MMAAt_0:
[----:B------:R-:W1:Y:S01]  /*0000*/  LDC R1, c[0x0][0x37c] ;  /* 0x0000df00ff017b82 */ /* 0x000e620000000800 */
[----:B------:R-:W2:Y:S01]  /*0010*/  S2R R3, SR_TID.Y ;  /* 0x0000000000037919 */ /* 0x000ea20000002200 */
[----:B------:R-:W3:Y:S06]  /*0020*/  LDCU UR5, c[0x0][0x360] ;  /* 0x00006c00ff0577ac */ /* 0x000eec0008000800 */
[----:B------:R-:W4:Y:S01]  /*0030*/  S2UR UR75, SR_CTAID.X ;  /* 0x00000000004b79c3 */ /* 0x000f220000002500 */
[----:B------:R-:W2:Y:S01]  /*0040*/  S2R R0, SR_TID.Z ;  /* 0x0000000000007919 */ /* 0x000ea20000002300 */
[----:B------:R-:W2:Y:S01]  /*0050*/  LDCU UR4, c[0x0][0x364] ;  /* 0x00006c80ff0477ac */ /* 0x000ea20008000800 */
[----:B------:R-:W3:Y:S01]  /*0060*/  S2R R106, SR_TID.X ;  /* 0x00000000006a7919 */ /* 0x000ee20000002100 */
[----:B------:R-:W5:Y:S04]  /*0070*/  LDCU.U8 UR6, c[0x0][0x382] ;  /* 0x00007040ff0677ac */ /* 0x000f680008000000 */
[----:B------:R-:W1:Y:S01]  /*0080*/  S2UR UR16, SR_CgaCtaId ;  /* 0x00000000001079c3 */ /* 0x000e620000008800 */
[----:B------:R-:W5:Y:S01]  /*0090*/  LDCU UR7, c[0x0][0x36c] ;  /* 0x00006d80ff0777ac */ /* 0x000f620008000800 */
[----:B----4-:R-:W-:-:S02]  /*00a0*/  ULOP3.LUT UR75, UR75, 0x1, URZ, 0xc0, !UPT ;  /* 0x000000014b4b7892 */ /* 0x010fc4000f8ec0ff */
[----:B-----5:R-:W-:Y:S02]  /*00b0*/  ULOP3.LUT UR6, UR6, 0x1, URZ, 0xc0, !UPT ;  /* 0x0000000106067892 */ /* 0x020fe4000f8ec0ff */
[----:B------:R-:W-:Y:S02]  /*00c0*/  UISETP.EQ.U32.AND UP3, UPT, UR7, 0x1, UPT ;  /* 0x000000010700788c */ /* 0x000fe4000bf62070 */
[----:B------:R-:W-:Y:S01]  /*00d0*/  UISETP.NE.U32.AND UP6, UPT, UR6, 0x1, UPT ;  /* 0x000000010600788c */ /* 0x000fe2000bfc5070 */
[----:B--2---:R-:W-:-:S04]  /*00e0*/  IMAD R3, R0, UR4, R3 ;  /* 0x0000000400037c24 */ /* 0x004fc8000f8e0203 */
[----:B---3--:R-:W-:Y:S01]  /*00f0*/  IMAD R126, R3, UR5, R106 ;  /* 0x00000005037e7c24 */ /* 0x008fe2000f8e026a */
[----:B------:R-:W2:Y:S04]  /*0100*/  LDCU.U8 UR5, c[0x0][0x381] ;  /* 0x00007020ff0577ac */ /* 0x000ea80008000000 */
[----:B------:R-:W-:-:S06]  /*0110*/  SHF.R.U32.HI R126, RZ, 0x5, R126 ;  /* 0x00000005ff7e7819 */ /* 0x000fcc000001167e */
[----:B------:R-:W3:Y:S01]  /*0120*/  SHFL.IDX PT, R126, R126, RZ, 0x1f ;  /* 0x00001fff7e7e7589 */ /* 0x000ee200000e0000 */
[----:B--2---:R-:W-:-:S04]  /*0130*/  ULOP3.LUT UR5, UR5, 0x1, URZ, 0xc0, !UPT ;  /* 0x0000000105057892 */ /* 0x004fc8000f8ec0ff */
[----:B------:R-:W-:Y:S01]  /*0140*/  UISETP.NE.U32.AND UP5, UPT, UR5, 0x1, UPT ;  /* 0x000000010500788c */ /* 0x000fe2000bfa5070 */
[C---:B---3--:R-:W-:Y:S02]  /*0150*/  R2UR UR4, R126.reuse ;  /* 0x000000007e0472ca */ /* 0x048fe400000e0000 */
[----:B------:R-:W-:-:S11]  /*0160*/  ISETP.NE.AND P0, PT, R126, 0x5, PT ;  /* 0x000000057e00780c */ /* 0x000fd60003f05270 */
[----:B------:R-:W-:Y:S02]  /*0170*/  UISETP.NE.AND UP4, UPT, UR4, URZ, UPT ;  /* 0x000000ff0400728c */ /* 0x000fe4000bf85270 */
[----:B-1----:R-:W-:Y:S09]  /*0180*/  @P0 BRA `(.L_x_0) ;  /* 0x0000000000500947 */ /* 0x002ff20003800000 */
[----:B------:R-:W1:Y:S02]  /*0190*/  LDCU.64 UR4, c[0x0][0x348] ;  /* 0x00006900ff0477ac */ /* 0x000e640008000a00 */
[----:B-1----:R-:W-:Y:S02]  /*01a0*/  UIADD3 UR14, UP2, UPT, UR4, 0x40, URZ ;  /* 0x00000040040e7890 */ /* 0x002fe4000ff5e0ff */
[----:B------:R-:W-:Y:S02]  /*01b0*/  UIADD3 UR12, UP1, UPT, UR4, 0xc0, URZ ;  /* 0x000000c0040c7890 */ /* 0x000fe4000ff3e0ff */
[----:B------:R-:W-:Y:S02]  /*01c0*/  UIADD3 UR10, UP0, UPT, UR4, 0x140, URZ ;  /* 0x00000140040a7890 */ /* 0x000fe4000ff1e0ff */
[----:B------:R-:W-:Y:S02]  /*01d0*/  UIADD3.X UR15, UPT, UPT, URZ, UR5, URZ, UP2, !UPT ;  /* 0x00000005ff0f7290 */ /* 0x000fe400097fe4ff */
[----:B------:R-:W-:-:S02]  /*01e0*/  UIADD3 UR8, UP2, UPT, UR4, 0x1c0, URZ ;  /* 0x000001c004087890 */ /* 0x000fc4000ff5e0ff */
[----:B------:R-:W-:Y:S02]  /*01f0*/  UIADD3.X UR13, UPT, UPT, URZ, UR5, URZ, UP1, !UPT ;  /* 0x00000005ff0d7290 */ /* 0x000fe40008ffe4ff */
[----:B------:R-:W-:Y:S02]  /*0200*/  UIADD3 UR6, UP1, UPT, UR4, 0x240, URZ ;  /* 0x0000024004067890 */ /* 0x000fe4000ff3e0ff */
[----:B------:R-:W-:Y:S01]  /*0210*/  UIADD3.X UR11, UPT, UPT, URZ, UR5, URZ, UP0, !UPT ;  /* 0x00000005ff0b7290 */ /* 0x000fe200087fe4ff */
[----:B------:R1:W-:Y:S01]  /*0220*/  UTMACCTL.PF [UR14] ;  /* 0x000000000e0079b9 */ /* 0x0003e20008040000 */
[----:B------:R-:W-:-:S03]  /*0230*/  UIADD3 UR4, UP0, UPT, UR4, 0x2c0, URZ ;  /* 0x000002c004047890 */ /* 0x000fc6000ff1e0ff */
[----:B------:R1:W-:Y:S01]  /*0240*/  UTMACCTL.PF [UR12] ;  /* 0x000000000c0079b9 */ /* 0x0003e20008040000 */
[----:B------:R-:W-:-:S03]  /*0250*/  UIADD3.X UR9, UPT, UPT, URZ, UR5, URZ, UP2, !UPT ;  /* 0x00000005ff097290 */ /* 0x000fc600097fe4ff */
[----:B------:R1:W-:Y:S01]  /*0260*/  UTMACCTL.PF [UR10] ;  /* 0x000000000a0079b9 */ /* 0x0003e20008040000 */
[----:B------:R-:W-:Y:S02]  /*0270*/  UIADD3.X UR7, UPT, UPT, URZ, UR5, URZ, UP1, !UPT ;  /* 0x00000005ff077290 */ /* 0x000fe40008ffe4ff */
[----:B------:R-:W-:-:S03]  /*0280*/  UIADD3.X UR5, UPT, UPT, URZ, UR5, URZ, UP0, !UPT ;  /* 0x00000005ff057290 */ /* 0x000fc600087fe4ff */
[----:B------:R1:W-:Y:S04]  /*0290*/  UTMACCTL.PF [UR8] ;  /* 0x00000000080079b9 */ /* 0x0003e80008040000 */
[----:B------:R1:W-:Y:S02]  /*02a0*/  UTMACCTL.PF [UR6] ;  /* 0x00000000060079b9 */ /* 0x0003e40008040000 */
[----:B------:R1:W-:Y:S02]  /*02b0*/  UTMACCTL.PF [UR4] ;  /* 0x00000000040079b9 */ /* 0x0003e40008040000 */
[----:B-1----:R-:W-:Y:S01]  /*02c0*/  NOP ;  /* 0x0000000000007918 */ /* 0x002fe20000000000 */
.L_x_0:
[----:B------:R-:W-:Y:S05]  /*02d0*/  BRA.U UP4, `(.L_x_1) ;  /* 0x0000000104487547 */ /* 0x000fea000b800000 */
[----:B------:R-:W-:Y:S01]  /*02e0*/  UMOV UR4, 0x400 ;  /* 0x0000040000047882 */ /* 0x000fe20000000000 */
[----:B------:R-:W-:Y:S01]  /*02f0*/  UMOV UR6, 0x1 ;  /* 0x0000000100067882 */ /* 0x000fe20000000000 */
[----:B------:R-:W-:Y:S02]  /*0300*/  ULEA UR4, UR16, UR4, 0x18 ;  /* 0x0000000410047291 */ /* 0x000fe4000f8ec0ff */
[----:B------:R-:W-:-:S04]  /*0310*/  UIADD3 UR6, UPT, UPT, -UR6, 0x100000, URZ ;  /* 0x0010000006067890 */ /* 0x000fc8000fffe1ff */
[----:B------:R-:W-:Y:S02]  /*0320*/  USHF.L.U32 UR7, UR6, 0xb, URZ ;  /* 0x0000000b06077899 */ /* 0x000fe400080006ff */
[----:B------:R-:W-:Y:S01]  /*0330*/  USHF.L.U32 UR6, UR6, 0x1, URZ ;  /* 0x0000000106067899 */ /* 0x000fe200080006ff */
[----:B------:R-:W1:Y:S11]  /*0340*/  FENCE.VIEW.ASYNC.S ;  /* 0x00000000000073c6 */ /* 0x000e760000000000 */
[----:B-1----:R1:W2:Y:S01]  /*0350*/  SYNCS.EXCH.64 URZ, [UR4], UR6 ;  /* 0x0000000604ff75b2 */ /* 0x0022a20008000100 */
[----:B------:R1:W3:Y:S01]  /*0360*/  SYNCS.EXCH.64 URZ, [UR4+0x8], UR6 ;  /* 0x0000080604ff75b2 */ /* 0x0002e20008000100 */
[----:B------:R1:W4:Y:S01]  /*0370*/  SYNCS.EXCH.64 URZ, [UR4+0x10], UR6 ;  /* 0x0000100604ff75b2 */ /* 0x0003220008000100 */
[----:B------:R1:W1:Y:S01]  /*0380*/  SYNCS.EXCH.64 URZ, [UR4+0x18], UR6 ;  /* 0x0000180604ff75b2 */ /* 0x0002620008000100 */
[----:B------:R1:W1:Y:S01]  /*0390*/  SYNCS.EXCH.64 URZ, [UR4+0x20], UR6 ;  /* 0x0000200604ff75b2 */ /* 0x0002620008000100 */
[----:B------:R1:W1:Y:S01]  /*03a0*/  SYNCS.EXCH.64 URZ, [UR4+0x28], UR6 ;  /* 0x0000280604ff75b2 */ /* 0x0002620008000100 */
[----:B------:R1:W1:Y:S01]  /*03b0*/  SYNCS.EXCH.64 URZ, [UR4+0x30], UR6 ;  /* 0x0000300604ff75b2 */ /* 0x0002620008000100 */
[----:B------:R1:W1:Y:S01]  /*03c0*/  SYNCS.EXCH.64 URZ, [UR4+0x38], UR6 ;  /* 0x0000380604ff75b2 */ /* 0x0002620008000100 */
[----:B------:R1:W1:Y:S01]  /*03d0*/  SYNCS.EXCH.64 URZ, [UR4+0x40], UR6 ;  /* 0x0000400604ff75b2 */ /* 0x0002620008000100 */
[----:B------:R1:W1:Y:S01]  /*03e0*/  SYNCS.EXCH.64 URZ, [UR4+0x48], UR6 ;  /* 0x0000480604ff75b2 */ /* 0x0002620008000100 */
[----:B------:R-:W-:Y:S01]  /*03f0*/  NOP ;  /* 0x0000000000007918 */ /* 0x000fe20000000000 */
.L_x_1:
[----:B------:R-:W-:Y:S01]  /*0400*/  NOP ;  /* 0x0000000000007918 */ /* 0x000fe20000000000 */
[----:B------:R-:W-:Y:S05]  /*0410*/  BRA.U !UP3, `(.L_x_2) ;  /* 0x000000010b087547 */ /* 0x000fea000b800000 */
[----:B-1234-:R-:W-:Y:S01]  /*0420*/  UCGABAR_ARV ;  /* 0x00000000000079c7 */ /* 0x01efe20008000000 */
[----:B------:R-:W-:Y:S05]  /*0430*/  BRA `(.L_x_3) ;  /* 0x0000000000047947 */ /* 0x000fea0003800000 */
.L_x_2:
[----:B-1234-:R-:W-:Y:S01]  /*0440*/  NOP ;  /* 0x0000000000007918 */ /* 0x01efe20000000000 */
.L_x_3:
[----:B------:R-:W-:Y:S05]  /*0450*/  BRA.U !UP3, `(.L_x_4) ;  /* 0x000000010b0c7547 */ /* 0x000fea000b800000 */
[----:B------:R-:W-:Y:S01]  /*0460*/  UCGABAR_WAIT ;  /* 0x0000000000007dc7 */ /* 0x000fe20008000000 */
[----:B------:R-:W-:Y:S01]  /*0470*/  CCTL.IVALL ;  /* 0x00000000ff00798f */ /* 0x000fe20002000000 */
[----:B------:R-:W-:Y:S05]  /*0480*/  BRA `(.L_x_5) ;  /* 0x0000000000047947 */ /* 0x000fea0003800000 */
.L_x_4:
[----:B------:R-:W-:Y:S06]  /*0490*/  BAR.SYNC.DEFER_BLOCKING 0x0 ;  /* 0x0000000000007b1d */ /* 0x000fec0000010000 */
.L_x_5:
[----:B------:R-:W-:Y:S01]  /*04a0*/  @!UP4 UMOV UR4, 0x400 ;  /* 0x000004000004c882 */ /* 0x000fe20000000000 */
[----:B------:R-:W-:Y:S01]  /*04b0*/  UMOV UR5, 0x1 ;  /* 0x0000000100057882 */ /* 0x000fe20000000000 */
[----:B------:R-:W-:Y:S01]  /*04c0*/  UMOV UR6, 0x8 ;  /* 0x0000000800067882 */ /* 0x000fe20000000000 */
[----:B------:R-:W-:Y:S02]  /*04d0*/  @!UP4 ULEA UR8, UR16, UR4, 0x18 ;  /* 0x000000041008c291 */ /* 0x000fe4000f8ec0ff */
[----:B------:R-:W-:-:S04]  /*04e0*/  @!UP4 UIADD3 UR4, UPT, UPT, -UR5, 0x100000, URZ ;  /* 0x001000000504c890 */ /* 0x000fc8000fffe1ff */
[----:B------:R-:W-:Y:S02]  /*04f0*/  @!UP4 USHF.L.U32 UR5, UR4, 0xb, URZ ;  /* 0x0000000b0405c899 */ /* 0x000fe400080006ff */
[----:B------:R-:W-:Y:S02]  /*0500*/  @!UP4 USHF.L.U32 UR4, UR4, 0x1, URZ ;  /* 0x000000010404c899 */ /* 0x000fe400080006ff */
[----:B------:R-:W-:-:S04]  /*0510*/  @!UP4 UIADD3 UR6, UPT, UPT, -UR6, 0x100000, URZ ;  /* 0x001000000606c890 */ /* 0x000fc8000fffe1ff */
[----:B------:R-:W-:Y:S02]  /*0520*/  @!UP4 USHF.L.U32 UR7, UR6, 0xb, URZ ;  /* 0x0000000b0607c899 */ /* 0x000fe400080006ff */
[----:B------:R-:W-:Y:S01]  /*0530*/  @!UP4 USHF.L.U32 UR6, UR6, 0x1, URZ ;  /* 0x000000010606c899 */ /* 0x000fe200080006ff */
[----:B------:R-:W1:Y:S03]  /*0540*/  FENCE.VIEW.ASYNC.S ;  /* 0x00000000000073c6 */ /* 0x000e660000000000 */
[----:B-1----:R1:W2:Y:S08]  /*0550*/  @!UP4 SYNCS.EXCH.64 URZ, [UR8+0x50], UR4 ;  /* 0x0000500408ffc5b2 */ /* 0x0022b00008000100 */
[----:B------:R1:W3:Y:S01]  /*0560*/  @!UP4 SYNCS.EXCH.64 URZ, [UR8+0x58], UR6 ;  /* 0x0000580608ffc5b2 */ /* 0x0002e20008000100 */
[----:B------:R-:W-:Y:S01]  /*0570*/  NOP ;  /* 0x0000000000007918 */ /* 0x000fe20000000000 */
[----:B------:R-:W-:Y:S05]  /*0580*/  BRA.U !UP3, `(.L_x_6) ;  /* 0x000000010b087547 */ /* 0x000fea000b800000 */
[----:B--23--:R-:W-:Y:S01]  /*0590*/  UCGABAR_ARV ;  /* 0x00000000000079c7 */ /* 0x00cfe20008000000 */
[----:B------:R-:W-:Y:S05]  /*05a0*/  BRA `(.L_x_7) ;  /* 0x0000000000047947 */ /* 0x000fea0003800000 */
.L_x_6:
[----:B--23--:R-:W-:Y:S01]  /*05b0*/  NOP ;  /* 0x0000000000007918 */ /* 0x00cfe20000000000 */
.L_x_7:
[----:B------:R-:W-:Y:S05]  /*05c0*/  BRA.U !UP3, `(.L_x_8) ;  /* 0x000000010b0c7547 */ /* 0x000fea000b800000 */
[----:B------:R-:W-:Y:S01]  /*05d0*/  UCGABAR_WAIT ;  /* 0x0000000000007dc7 */ /* 0x000fe20008000000 */
[----:B------:R-:W-:Y:S01]  /*05e0*/  CCTL.IVALL ;  /* 0x00000000ff00798f */ /* 0x000fe20002000000 */
[----:B------:R-:W-:Y:S05]  /*05f0*/  BRA `(.L_x_9) ;  /* 0x0000000000047947 */ /* 0x000fea0003800000 */
.L_x_8:
[----:B------:R-:W-:Y:S06]  /*0600*/  BAR.SYNC.DEFER_BLOCKING 0x0 ;  /* 0x0000000000007b1d */ /* 0x000fec0000010000 */
.L_x_9:
[----:B------:R-:W-:Y:S05]  /*0610*/  BRA.U UP4, `(.L_x_10) ;  /* 0x0000000104407547 */ /* 0x000fea000b800000 */
[----:B-1----:R-:W-:Y:S01]  /*0620*/  UMOV UR4, 0x400 ;  /* 0x0000040000047882 */ /* 0x002fe20000000000 */
[----:B------:R-:W-:Y:S01]  /*0630*/  UMOV UR8, 0x20 ;  /* 0x0000002000087882 */ /* 0x000fe20000000000 */
[----:B------:R-:W-:Y:S01]  /*0640*/  UMOV UR6, 0xc0 ;  /* 0x000000c000067882 */ /* 0x000fe20000000000 */
[----:B------:R-:W-:Y:S02]  /*0650*/  ULEA UR4, UR16, UR4, 0x18 ;  /* 0x0000000410047291 */ /* 0x000fe4000f8ec0ff */
[----:B------:R-:W-:-:S04]  /*0660*/  UIADD3 UR8, UPT, UPT, -UR8, 0x100000, URZ ;  /* 0x0010000008087890 */ /* 0x000fc8000fffe1ff */
[----:B------:R-:W-:Y:S02]  /*0670*/  USHF.L.U32 UR9, UR8, 0xb, URZ ;  /* 0x0000000b08097899 */ /* 0x000fe400080006ff */
[----:B------:R-:W-:Y:S02]  /*0680*/  USHF.L.U32 UR8, UR8, 0x1, URZ ;  /* 0x0000000108087899 */ /* 0x000fe400080006ff */
[----:B------:R-:W-:-:S04]  /*0690*/  UIADD3 UR6, UPT, UPT, -UR6, 0x100000, URZ ;  /* 0x0010000006067890 */ /* 0x000fc8000fffe1ff */
[----:B------:R-:W-:Y:S02]  /*06a0*/  USHF.L.U32 UR7, UR6, 0xb, URZ ;  /* 0x0000000b06077899 */ /* 0x000fe400080006ff */
[----:B------:R-:W-:Y:S01]  /*06b0*/  USHF.L.U32 UR6, UR6, 0x1, URZ ;  /* 0x0000000106067899 */ /* 0x000fe200080006ff */
[----:B------:R-:W1:Y:S03]  /*06c0*/  FENCE.VIEW.ASYNC.S ;  /* 0x00000000000073c6 */ /* 0x000e660000000000 */
[----:B-1----:R2:W3:Y:S01]  /*06d0*/  SYNCS.EXCH.64 URZ, [UR4+0x60], UR8 ;  /* 0x0000600804ff75b2 */ /* 0x0024e20008000100 */
[----:B------:R2:W4:Y:S07]  /*06e0*/  SYNCS.EXCH.64 URZ, [UR4+0x68], UR8 ;  /* 0x0000680804ff75b2 */ /* 0x00052e0008000100 */
[----:B------:R2:W1:Y:S01]  /*06f0*/  SYNCS.EXCH.64 URZ, [UR4+0x70], UR6 ;  /* 0x0000700604ff75b2 */ /* 0x0004620008000100 */
[----:B------:R2:W1:Y:S02]  /*0700*/  SYNCS.EXCH.64 URZ, [UR4+0x78], UR6 ;  /* 0x0000780604ff75b2 */ /* 0x0004640008000100 */
[----:B--2---:R-:W-:Y:S01]  /*0710*/  NOP ;  /* 0x0000000000007918 */ /* 0x004fe20000000000 */
.L_x_10:
[----:B------:R-:W-:Y:S01]  /*0720*/  NOP ;  /* 0x0000000000007918 */ /* 0x000fe20000000000 */
[----:B-1-34-:R-:W-:Y:S06]  /*0730*/  BAR.SYNC.DEFER_BLOCKING 0x0 ;  /* 0x0000000000007b1d */ /* 0x01afec0000010000 */
[----:B------:R-:W-:Y:S05]  /*0740*/  BRA.U UP4, `(.L_x_11) ;  /* 0x0000000104287547 */ /* 0x000fea000b800000 */
[----:B------:R-:W-:Y:S01]  /*0750*/  UMOV UR6, 0x400 ;  /* 0x0000040000067882 */ /* 0x000fe20000000000 */
[----:B------:R-:W-:Y:S01]  /*0760*/  UMOV UR4, 0x20 ;  /* 0x0000002000047882 */ /* 0x000fe20000000000 */
[----:B------:R-:W-:Y:S02]  /*0770*/  ULEA UR6, UR16, UR6, 0x18 ;  /* 0x0000000610067291 */ /* 0x000fe4000f8ec0ff */
[----:B------:R-:W-:-:S04]  /*0780*/  UIADD3 UR4, UPT, UPT, -UR4, 0x100000, URZ ;  /* 0x0010000004047890 */ /* 0x000fc8000fffe1ff */
[----:B------:R-:W-:Y:S02]  /*0790*/  USHF.L.U32 UR5, UR4, 0xb, URZ ;  /* 0x0000000b04057899 */ /* 0x000fe400080006ff */
[----:B------:R-:W-:Y:S01]  /*07a0*/  USHF.L.U32 UR4, UR4, 0x1, URZ ;  /* 0x0000000104047899 */ /* 0x000fe200080006ff */
[----:B------:R-:W-:Y:S01]  /*07b0*/  ELECT P0, URZ, PT ;  /* 0x0000000000ff782f */ /* 0x000fe20003800000 */
[----:B------:R-:W1:Y:S10]  /*07c0*/  FENCE.VIEW.ASYNC.S ;  /* 0x00000000000073c6 */ /* 0x000e740000000000 */
[----:B-1----:R1:W2:Y:S01]  /*07d0*/  SYNCS.EXCH.64 URZ, [UR6+0x80], UR4 ;  /* 0x0000800406ff75b2 */ /* 0x0022a20008000100 */
[----:B------:R-:W-:Y:S01]  /*07e0*/  NOP ;  /* 0x0000000000007918 */ /* 0x000fe20000000000 */
.L_x_11:
[----:B------:R-:W-:Y:S01]  /*07f0*/  NOP ;  /* 0x0000000000007918 */ /* 0x000fe20000000000 */
[----:B------:R-:W-:Y:S05]  /*0800*/  BRA.U !UP3, `(.L_x_12) ;  /* 0x000000010b087547 */ /* 0x000fea000b800000 */
[----:B--2---:R-:W-:Y:S01]  /*0810*/  UCGABAR_ARV ;  /* 0x00000000000079c7 */ /* 0x004fe20008000000 */
[----:B------:R-:W-:Y:S05]  /*0820*/  BRA `(.L_x_13) ;  /* 0x0000000000047947 */ /* 0x000fea0003800000 */
.L_x_12:
[----:B--2---:R-:W-:Y:S01]  /*0830*/  NOP ;  /* 0x0000000000007918 */ /* 0x004fe20000000000 */
.L_x_13:
[----:B------:R-:W-:Y:S01]  /*0840*/  USHF.L.U32 UR76, UR75, 0x7, URZ ;  /* 0x000000074b4c7899 */ /* 0x000fe200080006ff */
[----:B------:R-:W-:Y:S05]  /*0850*/  BRA.U !UP3, `(.L_x_14) ;  /* 0x000000010b0c7547 */ /* 0x000fea000b800000 */
[----:B------:R-:W-:Y:S01]  /*0860*/  UCGABAR_WAIT ;  /* 0x0000000000007dc7 */ /* 0x000fe20008000000 */
[----:B------:R-:W-:Y:S01]  /*0870*/  CCTL.IVALL ;  /* 0x00000000ff00798f */ /* 0x000fe20002000000 */
[----:B------:R-:W-:Y:S05]  /*0880*/  BRA `(.L_x_15) ;  /* 0x0000000000047947 */ /* 0x000fea0003800000 */
.L_x_14:
[----:B------:R-:W-:Y:S06]  /*0890*/  BAR.SYNC.DEFER_BLOCKING 0x0 ;  /* 0x0000000000007b1d */ /* 0x000fec0000010000 */
.L_x_15:
[----:B------:R-:W-:-:S13]  /*08a0*/  ISETP.NE.AND P0, PT, R126, 0x6, PT ;  /* 0x000000067e00780c */ /* 0x000fda0003f05270 */
[----:B------:R-:W-:Y:S05]  /*08b0*/  @P0 BRA `(.L_x_16) ;  /* 0x0000000800b40947 */ /* 0x000fea0003800000 */
[----:B------:R-:W-:Y:S01]  /*08c0*/  LOP3.LUT R0, R106, 0x1f, RZ, 0xc0, !PT ;  /* 0x0000001f6a007812 */ /* 0x000fe200078ec0ff */
[----:B-1----:R-:W1:Y:S01]  /*08d0*/  LDCU.64 UR4, c[0x0][0x358] ;  /* 0x00006b00ff0477ac */ /* 0x002e620008000a00 */
[----:B------:R-:W-:Y:S02]  /*08e0*/  IMAD.MOV.U32 R19, RZ, RZ, 0x7fffffff ;  /* 0x7fffffffff137424 */ /* 0x000fe400078e00ff */
[C---:B------:R-:W-:Y:S01]  /*08f0*/  ISETP.GT.U32.AND P0, PT, R0.reuse, 0x7, PT ;  /* 0x000000070000780c */ /* 0x040fe20003f04070 */
[----:B------:R-:W2:Y:S01]  /*0900*/  S2UR UR16, SR_CTAID.Z ;  /* 0x00000000001079c3 */ /* 0x000ea20000002700 */
[----:B------:R-:W2:Y:S01]  /*0910*/  LDCU.64 UR6, c[0x0][0x760] ;  /* 0x0000ec00ff0677ac */ /* 0x000ea20008000a00 */
[----:B------:R-:W3:Y:S01]  /*0920*/  LDCU.U8 UR15, c[0x0][0x768] ;  /* 0x0000ed00ff0f77ac */ /* 0x000ee20008000000 */
[----:B------:R-:W4:Y:S09]  /*0930*/  LDCU.U8 UR14, c[0x0][0x769] ;  /* 0x0000ed20ff0e77ac */ /* 0x000f320008000000 */
[----:B------:R-:W5:Y:S01]  /*0940*/  @!P0 LDC.64 R2, c[0x0][0x748] ;  /* 0x0001d200ff028b82 */ /* 0x000f620000000a00 */
[----:B------:R-:W1:Y:S01]  /*0950*/  LDCU.64 UR12, c[0x0][0x778] ;  /* 0x0000ef00ff0c77ac */ /* 0x000e620008000a00 */
[----:B------:R-:W1:Y:S01]  /*0960*/  LDCU.U8 UR11, c[0x0][0x780] ;  /* 0x0000f000ff0b77ac */ /* 0x000e620008000000 */
[----:B------:R-:W1:Y:S01]  /*0970*/  LDCU.U8 UR10, c[0x0][0x781] ;  /* 0x0000f020ff0a77ac */ /* 0x000e620008000000 */
[----:B------:R-:W1:Y:S01]  /*0980*/  LDCU UR8, c[0x0][0x770] ;  /* 0x0000ee00ff0877ac */ /* 0x000e620008000800 */
[----:B------:R-:W1:Y:S01]  /*0990*/  LDCU.U8 UR9, c[0x0][0x774] ;  /* 0x0000ee80ff0977ac */ /* 0x000e620008000000 */
[----:B-----5:R-:W-:-:S05]  /*09a0*/  @!P0 IMAD.WIDE.U32 R2, R0, 0x4, R2 ;  /* 0x0000000400028825 */ /* 0x020fca00078e0002 */
[----:B-1----:R-:W5:Y:S01]  /*09b0*/  @!P0 LDG.E R19, desc[UR4][R2.64] ;  /* 0x0000000402138981 */ /* 0x002f62000c1e1900 */
[----:B--2---:R-:W-:Y:S01]  /*09c0*/  UIMAD.WIDE.U32 UR4, UR16, UR7, URZ ;  /* 0x00000007100472a5 */ /* 0x004fe2000f8e00ff */
[----:B------:R-:W-:Y:S01]  /*09d0*/  HFMA2 R0, -RZ, RZ, 0, 5.9604644775390625e-08 ;  /* 0x00000001ff007431 */ /* 0x000fe200000001ff */
[----:B------:R-:W-:Y:S01]  /*09e0*/  UISETP.GT.U32.AND UP0, UPT, UR16, 0xff, UPT ;  /* 0x000000ff1000788c */ /* 0x000fe2000bf04070 */
[----:B------:R-:W-:Y:S01]  /*09f0*/  IMAD.MOV.U32 R10, RZ, RZ, RZ ;  /* 0x000000ffff0a7224 */ /* 0x000fe200078e00ff */
[----:B------:R-:W-:-:S04]  /*0a00*/  UIADD3 UR4, UPT, UPT, -UR5, UR16, URZ ;  /* 0x0000001005047290 */ /* 0x000fc8000fffe1ff */
[----:B---3--:R-:W-:-:S04]  /*0a10*/  USHF.R.U32.HI UR4, URZ, UR15, UR4 ;  /* 0x0000000fff047299 */ /* 0x008fc80008011604 */
[----:B------:R-:W-:-:S04]  /*0a20*/  UIADD3 UR4, UPT, UPT, UR5, UR4, URZ ;  /* 0x0000000405047290 */ /* 0x000fc8000fffe0ff */
[----:B----4-:R-:W-:-:S04]  /*0a30*/  USHF.R.U32.HI UR4, URZ, UR14, UR4 ;  /* 0x0000000eff047299 */ /* 0x010fc80008011604 */
[----:B------:R-:W-:-:S04]  /*0a40*/  UIADD3 UR4, UPT, UPT, -UR4, URZ, URZ ;  /* 0x000000ff04047290 */ /* 0x000fc8000fffe1ff */
[----:B------:R-:W-:-:S04]  /*0a50*/  UIMAD UR7, UR4, UR6, UR16 ;  /* 0x00000006040772a4 */ /* 0x000fc8000f8e0210 */
[----:B------:R-:W-:Y:S01]  /*0a60*/  UIMAD.WIDE.U32 UR4, UR7, UR13, URZ ;  /* 0x0000000d070472a5 */ /* 0x000fe2000f8e00ff */
[----:B------:R-:W1:Y:S03]  /*0a70*/  LDCU UR13, c[0x0][0x76c] ;  /* 0x0000ed80ff0d77ac */ /* 0x000e660008000800 */
[----:B------:R-:W-:-:S04]  /*0a80*/  UIADD3 UR4, UPT, UPT, UR7, -UR5, URZ ;  /* 0x8000000507047290 */ /* 0x000fc8000fffe0ff */
[----:B------:R-:W-:-:S04]  /*0a90*/  USHF.R.U32.HI UR4, URZ, UR11, UR4 ;  /* 0x0000000bff047299 */ /* 0x000fc80008011604 */
[----:B------:R-:W-:-:S04]  /*0aa0*/  UIADD3 UR4, UPT, UPT, UR5, UR4, URZ ;  /* 0x0000000405047290 */ /* 0x000fc8000fffe0ff */
[----:B------:R-:W-:-:S04]  /*0ab0*/  USHF.R.U32.HI UR6, URZ, UR10, UR4 ;  /* 0x0000000aff067299 */ /* 0x000fc80008011604 */
[----:B------:R-:W-:Y:S01]  /*0ac0*/  UIMAD.WIDE.U32 UR4, UR6, UR8, URZ ;  /* 0x00000008060472a5 */ /* 0x000fe2000f8e00ff */
[----:B------:R-:W2:Y:S03]  /*0ad0*/  LDCU.U8 UR8, c[0x0][0x775] ;  /* 0x0000eea0ff0877ac */ /* 0x000ea60008000000 */
[----:B------:R-:W-:-:S04]  /*0ae0*/  UIADD3 UR4, UPT, UPT, UR6, -UR5, URZ ;  /* 0x8000000506047290 */ /* 0x000fc8000fffe0ff */
[----:B------:R-:W-:-:S04]  /*0af0*/  USHF.R.U32.HI UR4, URZ, UR9, UR4 ;  /* 0x00000009ff047299 */ /* 0x000fc80008011604 */
[----:B------:R-:W-:Y:S02]  /*0b00*/  UIADD3 UR4, UPT, UPT, UR5, UR4, URZ ;  /* 0x0000000405047290 */ /* 0x000fe4000fffe0ff */
[----:B------:R-:W-:Y:S02]  /*0b10*/  UIADD3 UR5, UPT, UPT, -UR6, URZ, URZ ;  /* 0x000000ff06057290 */ /* 0x000fe4000fffe1ff */
[----:B--2---:R-:W-:Y:S02]  /*0b20*/  USHF.R.U32.HI UR4, URZ, UR8, UR4 ;  /* 0x00000008ff047299 */ /* 0x004fe40008011604 */
[----:B------:R-:W-:Y:S02]  /*0b30*/  UIMAD UR5, UR5, UR12, UR7 ;  /* 0x0000000c050572a4 */ /* 0x000fe4000f8e0207 */
[----:B------:R-:W-:-:S04]  /*0b40*/  UIADD3 UR4, UPT, UPT, -UR4, URZ, URZ ;  /* 0x000000ff04047290 */ /* 0x000fc8000fffe1ff */
[----:B-1----:R-:W-:Y:S01]  /*0b50*/  UIMAD UR4, UR4, UR13, UR6 ;  /* 0x0000000d040472a4 */ /* 0x002fe2000f8e0206 */
[----:B------:R-:W-:-:S03]  /*0b60*/  MOV R5, UR5 ;  /* 0x0000000500057c02 */ /* 0x000fc60008000f00 */
[----:B------:R-:W-:-:S04]  /*0b70*/  UIADD3 UR4, UPT, UPT, UR4, UR4, URZ ;  /* 0x0000000404047290 */ /* 0x000fc8000fffe0ff */
[----:B------:R-:W-:-:S06]  /*0b80*/  ULOP3.LUT UR4, UR4, UR75, URZ, 0xfc, !UPT ;  /* 0x0000004b04047292 */ /* 0x000fcc000f8efcff */
[----:B------:R-:W-:Y:S01]  /*0b90*/  IMAD.U32 R4, RZ, RZ, UR4 ;  /* 0x00000004ff047e24 */ /* 0x000fe2000f8e00ff */
[----:B-----5:R1:W2:Y:S01]  /*0ba0*/  SHFL.IDX PT, R2, R19, 0x7, 0x1f ;  /* 0x00e01f0013027f89 */ /* 0x0202a200000e0000 */
[----:B------:R-:W-:Y:S05]  /*0bb0*/  BRA.U UP0, `(.L_x_17) ;  /* 0x0000000500807547 */ /* 0x000fea000b800000 */
[----:B------:R-:W3:Y:S01]  /*0bc0*/  LDC R7, c[0x0][0x374] ;  /* 0x0000dd00ff077b82 */ /* 0x000ee20000000800 */
[----:B--2---:R-:W-:Y:S01]  /*0bd0*/  SHF.R.S32.HI R3, RZ, 0x1f, R2 ;  /* 0x0000001fff037819 */ /* 0x004fe20000011402 */
[----:B------:R-:W-:Y:S02]  /*0be0*/  IMAD.U32 R18, RZ, RZ, UR16 ;  /* 0x00000010ff127e24 */ /* 0x000fe4000f8e00ff */
[----:B------:R-:W-:Y:S01]  /*0bf0*/  IMAD.MOV.U32 R10, RZ, RZ, RZ ;  /* 0x000000ffff0a7224 */ /* 0x000fe200078e00ff */
[----:B------:R-:W-:Y:S01]  /*0c00*/  LEA.HI R16, R3, R2, RZ, 0x8 ;  /* 0x0000000203107211 */ /* 0x000fe200078f40ff */
[----:B------:R-:W-:Y:S02]  /*0c10*/  IMAD.MOV.U32 R15, RZ, RZ, RZ ;  /* 0x000000ffff0f7224 */ /* 0x000fe400078e00ff */
[----:B------:R-:W3:Y:S01]  /*0c20*/  LDC R6, c[0x0][0x370] ;  /* 0x0000dc00ff067b82 */ /* 0x000ee20000000800 */
[----:B------:R-:W-:Y:S02]  /*0c30*/  LOP3.LUT R3, R16, 0xffffff00, RZ, 0xc0, !PT ;  /* 0xffffff0010037812 */ /* 0x000fe400078ec0ff */
[----:B------:R-:W-:-:S02]  /*0c40*/  SHF.R.S32.HI R0, RZ, 0x8, R16 ;  /* 0x00000008ff007819 */ /* 0x000fc40000011410 */
[----:B------:R-:W-:Y:S02]  /*0c50*/  ISETP.NE.AND P0, PT, R2, R3, PT ;  /* 0x000000030200720c */ /* 0x000fe40003f05270 */
[----:B------:R-:W-:Y:S01]  /*0c60*/  LEA.HI.SX32 R16, R16, 0xffffffff, 0x18 ;  /* 0xffffffff10107811 */ /* 0x000fe200078fc2ff */
[----:B------:R-:W2:Y:S01]  /*0c70*/  LDC R17, c[0x0][0x378] ;  /* 0x0000de00ff117b82 */ /* 0x000ea20000000800 */
[----:B------:R-:W-:-:S07]  /*0c80*/  ISETP.LT.AND P0, PT, R2, RZ, P0 ;  /* 0x000000ff0200720c */ /* 0x000fce0000701270 */
[----:B------:R-:W4:Y:S06]  /*0c90*/  LDC R12, c[0x0][0x770] ;  /* 0x0001dc00ff0c7b82 */ /* 0x000f2c0000000800 */
[----:B------:R-:W-:Y:S02]  /*0ca0*/  @!P0 IMAD.MOV R16, RZ, RZ, R0 ;  /* 0x000000ffff108224 */ /* 0x000fe400078e0200 */
[----:B------:R-:W1:Y:S01]  /*0cb0*/  LDC R11, c[0x0][0x76c] ;  /* 0x0001db00ff0b7b82 */ /* 0x000e620000000800 */
[----:B---3--:R-:W-:Y:S02]  /*0cc0*/  IMAD R6, R7, R6, RZ ;  /* 0x0000000607067224 */ /* 0x008fe400078e02ff */
[----:B------:R-:W-:-:S05]  /*0cd0*/  IMAD.MOV.U32 R0, RZ, RZ, 0x1 ;  /* 0x00000001ff007424 */ /* 0x000fca00078e00ff */
[----:B------:R-:W3:Y:S01]  /*0ce0*/  LDC.64 R8, c[0x0][0x760] ;  /* 0x0001d800ff087b82 */ /* 0x000ee20000000a00 */
[----:B--2---:R-:W-:Y:S02]  /*0cf0*/  IMAD R17, R6, R17, RZ ;  /* 0x0000001106117224 */ /* 0x004fe400078e02ff */
[----:B------:R-:W-:-:S03]  /*0d00*/  IMAD.MOV.U32 R6, RZ, RZ, -0x1 ;  /* 0xffffffffff067424 */ /* 0x000fc600078e00ff */
[----:B------:R-:W-:Y:S02]  /*0d10*/  LEA.HI R17, R17, R17, RZ, 0x1 ;  /* 0x0000001111117211 */ /* 0x000fe400078f08ff */
[----:B------:R-:W2:Y:S02]  /*0d20*/  LDC.64 R2, c[0x0][0x778] ;  /* 0x0001de00ff027b82 */ /* 0x000ea40000000a00 */
[----:B----4-:R-:W-:-:S07]  /*0d30*/  SHF.R.S32.HI R17, RZ, 0x1, R17 ;  /* 0x00000001ff117819 */ /* 0x010fce0000011411 */
.L_x_22:
[----:B------:R-:W-:-:S04]  /*0d40*/  LEA.HI R13, R4, R4, RZ, 0x1 ;  /* 0x00000004040d7211 */ /* 0x000fc800078f08ff */
[----:B------:R-:W-:Y:S02]  /*0d50*/  LOP3.LUT R7, R13, 0xfffffffe, RZ, 0xc0, !PT ;  /* 0xfffffffe0d077812 */ /* 0x000fe400078ec0ff */
[----:B------:R-:W-:Y:S02]  /*0d60*/  SHF.R.S32.HI R13, RZ, 0x1, R13 ;  /* 0x00000001ff0d7819 */ /* 0x000fe4000001140d */
[----:B------:R-:W-:-:S03]  /*0d70*/  ISETP.NE.AND P0, PT, R4, R7, PT ;  /* 0x000000070400720c */ /* 0x000fc60003f05270 */
[----:B------:R-:W-:Y:S01]  /*0d80*/  VIADD R7, R13, 0xffffffff ;  /* 0xffffffff0d077836 */ /* 0x000fe20000000000 */
[----:B------:R-:W-:-:S13]  /*0d90*/  ISETP.LT.AND P0, PT, R4, RZ, P0 ;  /* 0x000000ff0400720c */ /* 0x000fda0000701270 */
[----:B------:R-:W-:-:S05]  /*0da0*/  @!P0 IMAD.MOV R7, RZ, RZ, R13 ;  /* 0x000000ffff078224 */ /* 0x000fca00078e020d */
[----:B------:R-:W-:-:S13]  /*0db0*/  ISETP.GE.AND P0, PT, R7, R16, PT ;  /* 0x000000100700720c */ /* 0x000fda0003f06270 */
[----:B------:R-:W-:Y:S05]  /*0dc0*/  @P0 BRA `(.L_x_18) ;  /* 0x0000000000940947 */ /* 0x000fea0003800000 */
[----:B------:R-:W-:-:S04]  /*0dd0*/  SHF.L.U32 R14, R7, 0x8, RZ ;  /* 0x00000008070e7819 */ /* 0x000fc800000006ff */
[----:B------:R-:W-:-:S13]  /*0de0*/  ISETP.GE.AND P0, PT, R14, R15, PT ;  /* 0x0000000f0e00720c */ /* 0x000fda0003f06270 */
[----:B------:R-:W-:Y:S05]  /*0df0*/  @!P0 BRA `(.L_x_19) ;  /* 0x0000000000388947 */ /* 0x000fea0003800000 */
[----:B------:R-:W-:Y:S01]  /*0e00*/  VIADD R7, R6, 0x1 ;  /* 0x0000000106077836 */ /* 0x000fe20000000000 */
[----:B------:R-:W-:-:S04]  /*0e10*/  MOV R6, 0xffffffff ;  /* 0xffffffff00067802 */ /* 0x000fc80000000f00 */
[----:B------:R-:W-:-:S13]  /*0e20*/  ISETP.GT.U32.AND P0, PT, R7, 0x1f, PT ;  /* 0x0000001f0700780c */ /* 0x000fda0003f04070 */
[----:B------:R-:W-:Y:S05]  /*0e30*/  @P0 BRA `(.L_x_20) ;  /* 0x0000000000240947 */ /* 0x000fea0003800000 */
[----:B------:R-:W-:Y:S01]  /*0e40*/  ISETP.GT.AND P0, PT, R19, R14, PT ;  /* 0x0000000e1300720c */ /* 0x000fe20003f04270 */
[----:B------:R-:W-:-:S05]  /*0e50*/  IMAD.MOV.U32 R6, RZ, RZ, -0x1 ;  /* 0xffffffffff067424 */ /* 0x000fca00078e00ff */
[----:B------:R-:W-:-:S07]  /*0e60*/  SHF.L.U32 R7, R6, R7, RZ ;  /* 0x0000000706077219 */ /* 0x000fce00000006ff */
[----:B------:R-:W-:-:S04]  /*0e70*/  VOTE.ANY R6, PT, P0 ;  /* 0x0000000000067806 */ /* 0x000fc800000e0100 */
[----:B------:R-:W-:-:S05]  /*0e80*/  LOP3.LUT P0, R7, R6, RZ, R7, 0xa0, !PT ;  /* 0x000000ff06077212 */ /* 0x000fca000780a007 */
[----:B------:R-:W-:-:S05]  /*0e90*/  VIADD R6, R7, 0xffffffff ;  /* 0xffffffff07067836 */ /* 0x000fca0000000000 */
[----:B------:R-:W-:-:S04]  /*0ea0*/  LOP3.LUT R7, R7, R6, RZ, 0xc, !PT ;  /* 0x0000000607077212 */ /* 0x000fc800078e0cff */
[----:B------:R-:W4:Y:S02]  /*0eb0*/  POPC R6, R7 ;  /* 0x0000000700067309 */ /* 0x000f240000000000 */
[----:B----4-:R-:W-:-:S07]  /*0ec0*/  SEL R6, R6, 0xffffffff, P0 ;  /* 0xffffffff06067807 */ /* 0x010fce0000000000 */
.L_x_20:
[----:B------:R4:W3:Y:S02]  /*0ed0*/  SHFL.IDX PT, R15, R19, R6, 0x1f ;  /* 0x00001f06130f7589 */ /* 0x0008e400000e0000 */
.L_x_19:
[----:B------:R-:W5:Y:S01]  /*0ee0*/  S2R R13, SR_CgaCtaId ;  /* 0x00000000000d7919 */ /* 0x000f620000008800 */
[----:B------:R-:W-:Y:S01]  /*0ef0*/  MOV R14, 0x400 ;  /* 0x00000400000e7802 */ /* 0x000fe20000000f00 */
[----:B------:R-:W-:-:S03]  /*0f00*/  IMAD.U32 R21, R0, -0x80000000, RZ ;  /* 0x8000000000157824 */ /* 0x000fc600078e00ff */
[----:B-----5:R-:W-:-:S05]  /*0f10*/  LEA R13, R13, R14, 0x18 ;  /* 0x0000000e0d0d7211 */ /* 0x020fca00078ec0ff */
[----:B------:R-:W-:-:S04]  /*0f20*/  IMAD R14, R10, 0x8, R13 ;  /* 0x000000080a0e7824 */ /* 0x000fc800078e020d */
[----:B------:R-:W5:Y:S02]  /*0f30*/  SYNCS.PHASECHK.TRANS64.TRYWAIT P0, [R14+URZ+0x70], R21 ;  /* 0x000070150e0075a7 */ /* 0x000f6400080011ff */
[----:B-----5:R-:W-:Y:S05]  /*0f40*/  @!P0 BRA `(.L_x_21) ;  /* 0x0000004400e08947 */ /* 0x020fea0003800000 */
.L_x_88:
[----:B------:R-:W-:Y:S01]  /*0f50*/  ELECT P0, URZ, PT ;  /* 0x0000000000ff782f */ /* 0x000fe20003800000 */
[----:B------:R-:W-:-:S12]  /*0f60*/  IMAD.MOV.U32 R7, RZ, RZ, 0x1 ;  /* 0x00000001ff077424 */ /* 0x000fd800078e00ff */
[C---:B------:R-:W-:Y:S02]  /*0f70*/  @P0 IMAD R13, R10.reuse, 0x10, R13 ;  /* 0x000000100a0d0824 */ /* 0x040fe400078e020d */
[----:B------:R-:W-:-:S03]  /*0f80*/  VIADD R10, R10, 0x1 ;  /* 0x000000010a0a7836 */ /* 0x000fc60000000000 */
[----:B------:R4:W-:Y:S02]  /*0f90*/  @P0 STS.128 [R13+0x35c10], R4 ;  /* 0x035c10040d000388 */ /* 0x0009e40000000c00 */
[----:B------:R-:W-:Y:S01]  /*0fa0*/  ISETP.NE.AND P0, PT, R10, 0x2, PT ;  /* 0x000000020a00780c */ /* 0x000fe20003f05270 */
[----:B------:R5:W-:Y:S06]  /*0fb0*/  MEMBAR.ALL.CTA ;  /* 0x0000000000007992 */ /* 0x000bec0000008000 */
[----:B-----5:R-:W5:Y:S01]  /*0fc0*/  FENCE.VIEW.ASYNC.S ;  /* 0x00000000000073c6 */ /* 0x020f620000000000 */
[----:B----4-:R-:W-:-:S02]  /*0fd0*/  SEL R21, RZ, 0x1, P0 ;  /* 0x00000001ff157807 */ /* 0x010fc40000000000 */
[----:B------:R-:W-:Y:S02]  /*0fe0*/  SEL R10, R10, RZ, P0 ;  /* 0x000000ff0a0a7207 */ /* 0x000fe40000000000 */
[----:B------:R-:W-:Y:S01]  /*0ff0*/  LOP3.LUT R0, R0, R21, RZ, 0x3c, !PT ;  /* 0x0000001500007212 */ /* 0x000fe200078e3cff */
[----:B-----5:R-:W-:Y:S06]  /*1000*/  BAR.SYNC.DEFER_BLOCKING 0x4, 0x20 ;  /* 0x0100800000007b1d */ /* 0x020fec0000010000 */
[----:B------:R4:W-:Y:S02]  /*1010*/  SYNCS.ARRIVE.TRANS64.ART0 RZ, [R14+URZ+0x60], R7 ;  /* 0x000060070eff79a7 */ /* 0x0009e400085000ff */
.L_x_18:
[----:B------:R-:W-:-:S04]  /*1020*/  IMAD.IADD R18, R17, 0x1, R18 ;  /* 0x0000000111127824 */ /* 0x000fc800078e0212 */
[C---:B---3--:R-:W-:Y:S01]  /*1030*/  IMAD.HI.U32 R5, R18.reuse, R9, RZ ;  /* 0x0000000912057227 */ /* 0x048fe200078e00ff */
[----:B------:R-:W-:-:S04]  /*1040*/  ISETP.GE.AND P0, PT, R18, 0x100, PT ;  /* 0x000001001200780c */ /* 0x000fc80003f06270 */
[----:B------:R-:W-:-:S04]  /*1050*/  IADD3 R4, PT, PT, R18, -R5, RZ ;  /* 0x8000000512047210 */ /* 0x000fc80007ffe0ff */
[----:B------:R-:W-:-:S05]  /*1060*/  SHF.R.U32.HI R4, RZ, UR15, R4 ;  /* 0x0000000fff047c19 */ /* 0x000fca0008011604 */
[----:B------:R-:W-:-:S05]  /*1070*/  IMAD.IADD R5, R5, 0x1, R4 ;  /* 0x0000000105057824 */ /* 0x000fca00078e0204 */
[----:B------:R-:W-:-:S04]  /*1080*/  SHF.R.U32.HI R5, RZ, UR14, R5 ;  /* 0x0000000eff057c19 */ /* 0x000fc80008011605 */
[----:B------:R-:W-:-:S05]  /*1090*/  IADD3 R5, PT, PT, -R5, RZ, RZ ;  /* 0x000000ff05057210 */ /* 0x000fca0007ffe1ff */
[----:B----4-:R-:W-:-:S04]  /*10a0*/  IMAD R14, R8, R5, R18 ;  /* 0x00000005080e7224 */ /* 0x010fc800078e0212 */
[----:B--2---:R-:W-:-:S04]  /*10b0*/  IMAD.HI.U32 R5, R14, R3, RZ ;  /* 0x000000030e057227 */ /* 0x004fc800078e00ff */
[----:B------:R-:W-:-:S05]  /*10c0*/  IMAD.IADD R4, R14, 0x1, -R5 ;  /* 0x000000010e047824 */ /* 0x000fca00078e0a05 */
[----:B------:R-:W-:-:S04]  /*10d0*/  SHF.R.U32.HI R4, RZ, UR11, R4 ;  /* 0x0000000bff047c19 */ /* 0x000fc80008011604 */
[----:B------:R-:W-:-:S04]  /*10e0*/  IADD3 R5, PT, PT, R5, R4, RZ ;  /* 0x0000000405057210 */ /* 0x000fc80007ffe0ff */
[----:B------:R-:W-:-:S05]  /*10f0*/  SHF.R.U32.HI R5, RZ, UR10, R5 ;  /* 0x0000000aff057c19 */ /* 0x000fca0008011605 */
[----:B------:R-:W-:-:S04]  /*1100*/  IMAD.HI.U32 R7, R5, R12, RZ ;  /* 0x0000000c05077227 */ /* 0x000fc800078e00ff */
[----:B------:R-:W-:-:S05]  /*1110*/  IMAD.IADD R4, R5, 0x1, -R7 ;  /* 0x0000000105047824 */ /* 0x000fca00078e0a07 */
[----:B------:R-:W-:-:S04]  /*1120*/  SHF.R.U32.HI R4, RZ, UR9, R4 ;  /* 0x00000009ff047c19 */ /* 0x000fc80008011604 */
[----:B------:R-:W-:-:S04]  /*1130*/  IADD3 R4, PT, PT, R7, R4, RZ ;  /* 0x0000000407047210 */ /* 0x000fc80007ffe0ff */
[----:B------:R-:W-:-:S05]  /*1140*/  SHF.R.U32.HI R4, RZ, UR8, R4 ;  /* 0x00000008ff047c19 */ /* 0x000fca0008011604 */
[----:B------:R-:W-:-:S04]  /*1150*/  IMAD.MOV R4, RZ, RZ, -R4 ;  /* 0x000000ffff047224 */ /* 0x000fc800078e0a04 */
[----:B-1----:R-:W-:Y:S01]  /*1160*/  IMAD R4, R11, R4, R5 ;  /* 0x000000040b047224 */ /* 0x002fe200078e0205 */
[----:B------:R-:W-:-:S03]  /*1170*/  IADD3 R5, PT, PT, -R5, RZ, RZ ;  /* 0x000000ff05057210 */ /* 0x000fc60007ffe1ff */
[----:B------:R-:W-:Y:S02]  /*1180*/  IMAD.IADD R4, R4, 0x1, R4 ;  /* 0x0000000104047824 */ /* 0x000fe400078e0204 */
[----:B------:R-:W-:-:S03]  /*1190*/  IMAD R5, R2, R5, R14 ;  /* 0x0000000502057224 */ /* 0x000fc600078e020e */
[----:B------:R-:W-:Y:S01]  /*11a0*/  LOP3.LUT R4, R4, UR75, RZ, 0xfc, !PT ;  /* 0x0000004b04047c12 */ /* 0x000fe2000f8efcff */
[----:B------:R-:W-:Y:S06]  /*11b0*/  @!P0 BRA `(.L_x_22) ;  /* 0xfffffff800e08947 */ /* 0x000fec000383ffff */
.L_x_17:
[----:B------:R-:W3:Y:S01]  /*11c0*/  S2UR UR16, SR_CgaCtaId ;  /* 0x00000000001079c3 */ /* 0x000ee20000008800 */
[----:B------:R-:W-:Y:S01]  /*11d0*/  UMOV UR4, 0x400 ;  /* 0x0000040000047882 */ /* 0x000fe20000000000 */
[----:B------:R-:W-:Y:S01]  /*11e0*/  IMAD.U32 R6, R0, -0x80000000, RZ ;  /* 0x8000000000067824 */ /* 0x000fe200078e00ff */
[C---:B------:R-:W-:Y:S01]  /*11f0*/  ISETP.NE.AND P0, PT, R10.reuse, 0x1, PT ;  /* 0x000000010a00780c */ /* 0x040fe20003f05270 */
[----:B------:R-:W-:-:S05]  /*1200*/  VIADD R3, R10, 0x2 ;  /* 0x000000020a037836 */ /* 0x000fca0000000000 */
[----:B------:R-:W-:Y:S01]  /*1210*/  SEL R3, R3, 0x1, P0 ;  /* 0x0000000103037807 */ /* 0x000fe20000000000 */
[----:B---3--:R-:W-:-:S06]  /*1220*/  ULEA UR4, UR16, UR4, 0x18 ;  /* 0x0000000410047291 */ /* 0x008fcc000f8ec0ff */
[----:B--2---:R-:W-:-:S04]  /*1230*/  LEA R2, R10, UR4, 0x3 ;  /* 0x000000040a027c11 */ /* 0x004fc8000f8e18ff */
[----:B------:R-:W2:Y:S02]  /*1240*/  SYNCS.PHASECHK.TRANS64.TRYWAIT P1, [R2+URZ+0x70], R6 ;  /* 0x00007006020075a7 */ /* 0x000ea400080211ff */
[----:B--2---:R-:W-:Y:S05]  /*1250*/  @!P1 BRA `(.L_x_23) ;  /* 0x0000004400349947 */ /* 0x004fea0003800000 */
.L_x_90:
[----:B------:R-:W-:Y:S02]  /*1260*/  ELECT P2, URZ, PT ;  /* 0x0000000000ff782f */ /* 0x000fe40003840000 */
[C---:B------:R-:W-:Y:S01]  /*1270*/  ISETP.NE.AND P0, PT, R3.reuse, 0x2, PT ;  /* 0x000000020300780c */ /* 0x040fe20003f05270 */
[----:B--2---:R-:W-:Y:S02]  /*1280*/  IMAD.MOV.U32 R7, RZ, RZ, RZ ;  /* 0x000000ffff077224 */ /* 0x004fe400078e00ff */
[----:B------:R-:W-:Y:S01]  /*1290*/  IMAD.MOV.U32 R11, RZ, RZ, 0x1 ;  /* 0x00000001ff0b7424 */ /* 0x000fe200078e00ff */
[----:B------:R-:W-:Y:S02]  /*12a0*/  ISETP.EQ.XOR P1, PT, R10, 0x1, !P0 ;  /* 0x000000010a00780c */ /* 0x000fe40004722a70 */
[----:B------:R-:W-:Y:S02]  /*12b0*/  SEL R3, R3, RZ, P0 ;  /* 0x000000ff03037207 */ /* 0x000fe40000000000 */
[----:B------:R-:W-:-:S02]  /*12c0*/  SEL R9, RZ, 0x1, !P1 ;  /* 0x00000001ff097807 */ /* 0x000fc40004800000 */
[----:B------:R-:W-:Y:S02]  /*12d0*/  LEA R3, R3, UR4, 0x3 ;  /* 0x0000000403037c11 */ /* 0x000fe4000f8e18ff */
[----:B------:R-:W-:Y:S01]  /*12e0*/  @P2 LEA R10, R10, UR4, 0x4 ;  /* 0x000000040a0a2c11 */ /* 0x000fe2000f8e20ff */
[----:B------:R-:W-:Y:S01]  /*12f0*/  @P2 IMAD.MOV.U32 R6, RZ, RZ, -0x1 ;  /* 0xffffffffff062424 */ /* 0x000fe200078e00ff */
[----:B------:R-:W-:-:S04]  /*1300*/  LOP3.LUT R9, R0, R9, RZ, 0x3c, !PT ;  /* 0x0000000900097212 */ /* 0x000fc800078e3cff */
[----:B------:R2:W-:Y:S01]  /*1310*/  @P2 STS.128 [R10+0x35c10], R4 ;  /* 0x035c10040a002388 */ /* 0x0005e20000000c00 */
[----:B------:R-:W-:Y:S01]  /*1320*/  IMAD.U32 R8, R9, -0x80000000, RZ ;  /* 0x8000000009087824 */ /* 0x000fe200078e00ff */
[----:B------:R3:W-:Y:S06]  /*1330*/  MEMBAR.ALL.CTA ;  /* 0x0000000000007992 */ /* 0x0007ec0000008000 */
[----:B---3--:R-:W3:Y:S02]  /*1340*/  FENCE.VIEW.ASYNC.S ;  /* 0x00000000000073c6 */ /* 0x008ee40000000000 */
[----:B---3--:R-:W-:Y:S06]  /*1350*/  BAR.SYNC.DEFER_BLOCKING 0x4, 0x20 ;  /* 0x0100800000007b1d */ /* 0x008fec0000010000 */
[----:B------:R2:W-:Y:S01]  /*1360*/  SYNCS.ARRIVE.TRANS64.ART0 RZ, [R2+URZ+0x60], R11 ;  /* 0x0000600b02ff79a7 */ /* 0x0005e200085000ff */
[----:B------:R-:W3:Y:S02]  /*1370*/  SYNCS.PHASECHK.TRANS64.TRYWAIT P0, [R3+URZ+0x70], R8 ;  /* 0x00007008030075a7 */ /* 0x000ee400080011ff */
[----:B--23--:R-:W-:Y:S05]  /*1380*/  @!P0 BRA `(.L_x_24) ;  /* 0x0000004400008947 */ /* 0x00cfea0003800000 */
.L_x_16:
[----:B-1----:R-:W-:Y:S01]  /*1390*/  ULEA.HI UR4, UR16, UR16, URZ, 0x1 ;  /* 0x0000001010047291 */ /* 0x002fe2000f8f08ff */
[----:B------:R-:W-:-:S05]  /*13a0*/  ISETP.NE.AND P0, PT, R126, 0x5, PT ;  /* 0x000000057e00780c */ /* 0x000fca0003f05270 */
[----:B------:R-:W-:Y:S01]  /*13b0*/  IMAD.U32 R125, RZ, RZ, UR4 ;  /* 0x00000004ff7d7e24 */ /* 0x000fe2000f8e00ff */
[----:B------:R-:W-:-:S04]  /*13c0*/  ULOP3.LUT UR4, UR4, 0xfffffffe, URZ, 0xc0, !UPT ;  /* 0xfffffffe04047892 */ /* 0x000fc8000f8ec0ff */
[----:B------:R-:W-:Y:S02]  /*13d0*/  UIADD3 UR73, UPT, UPT, -UR4, UR16, URZ ;  /* 0x0000001004497290 */ /* 0x000fe4000fffe1ff */
[----:B------:R-:W-:Y:S01]  /*13e0*/  MOV R127, UR4 ;  /* 0x00000004007f7c02 */ /* 0x000fe20008000f00 */
[----:B------:R-:W-:Y:S09]  /*13f0*/  @P0 BRA `(.L_x_25) ;  /* 0x0000000800400947 */ /* 0x000ff20003800000 */
[----:B------:R-:W-:Y:S02]  /*1400*/  UMOV UR14, 0x400 ;  /* 0x00000400000e7882 */ /* 0x000fe40000000000 */
[----:B------:R-:W-:-:S09]  /*1410*/  ULEA UR14, UR16, UR14, 0x18 ;  /* 0x0000000e100e7291 */ /* 0x000fd2000f8ec0ff */
[----:B------:R-:W1:Y:S02]  /*1420*/  SYNCS.PHASECHK.TRANS64.TRYWAIT P0, [UR14+0x60], RZ ;  /* 0x000060ffff0075a7 */ /* 0x000e64000800110e */
[----:B-1----:R-:W-:Y:S05]  /*1430*/  @!P0 BRA `(.L_x_26) ;  /* 0x0000004000ec8947 */ /* 0x002fea0003800000 */
.L_x_93:
[----:B------:R-:W3:Y:S01]  /*1440*/  LDS.128 R4, [UR14+0x35c10] ;  /* 0x035c100eff047984 */ /* 0x000ee20008000c00 */
[----:B-1----:R-:W-:Y:S01]  /*1450*/  HFMA2 R0, -RZ, RZ, 0, 5.9604644775390625e-08 ;  /* 0x00000001ff007431 */ /* 0x002fe200000001ff */
[----:B------:R-:W-:Y:S01]  /*1460*/  UMOV UR15, 0x1 ;  /* 0x00000001000f7882 */ /* 0x000fe20000000000 */
[----:B------:R-:W-:Y:S01]  /*1470*/  UMOV UR5, URZ ;  /* 0x000000ff00057c82 */ /* 0x000fe20008000000 */
[----:B------:R1:W-:Y:S06]  /*1480*/  MEMBAR.ALL.CTA ;  /* 0x0000000000007992 */ /* 0x0003ec0000008000 */
[----:B-1----:R-:W1:Y:S02]  /*1490*/  FENCE.VIEW.ASYNC.S ;  /* 0x00000000000073c6 */ /* 0x002e640000000000 */
[----:B-1----:R1:W-:Y:S01]  /*14a0*/  SYNCS.ARRIVE.TRANS64.ART0 RZ, [UR14+0x70], R0 ;  /* 0x00007000ffff79a7 */ /* 0x0023e2000850000e */
[----:B---3--:R-:W-:-:S13]  /*14b0*/  ISETP.NE.AND P0, PT, R7, 0x1, PT ;  /* 0x000000010700780c */ /* 0x008fda0003f05270 */
[----:B-1----:R-:W-:Y:S05]  /*14c0*/  @P0 BRA `(.L_x_27) ;  /* 0x0000000400a40947 */ /* 0x002fea0003800000 */
[----:B------:R-:W-:Y:S01]  /*14d0*/  R2UR UR4, R4 ;  /* 0x00000000040472ca */ /* 0x000fe200000e0000 */
[----:B------:R-:W-:Y:S01]  /*14e0*/  IMAD.MOV.U32 R8, RZ, RZ, 0x1 ;  /* 0x00000001ff087424 */ /* 0x000fe200078e00ff */
[----:B------:R-:W-:Y:S01]  /*14f0*/  R2UR UR12, R5 ;  /* 0x00000000050c72ca */ /* 0x000fe200000e0000 */
[----:B------:R-:W-:Y:S01]  /*1500*/  IMAD.MOV.U32 R2, RZ, RZ, RZ ;  /* 0x000000ffff027224 */ /* 0x000fe200078e00ff */
[----:B------:R-:W-:Y:S01]  /*1510*/  R2UR UR28, R6 ;  /* 0x00000000061c72ca */ /* 0x000fe200000e0000 */
[----:B------:R-:W1:Y:S01]  /*1520*/  LDCU.64 UR40, c[0x0][0x348] ;  /* 0x00006900ff2877ac */ /* 0x000e620008000a00 */
[----:B------:R-:W-:Y:S01]  /*1530*/  UMOV UR15, 0x1 ;  /* 0x00000001000f7882 */ /* 0x000fe20000000000 */
[----:B------:R-:W-:-:S12]  /*1540*/  UMOV UR5, URZ ;  /* 0x000000ff00057c82 */ /* 0x000fd80008000000 */
.L_x_33:
[----:B------:R-:W-:Y:S02]  /*1550*/  USHF.L.U32 UR6, UR15, 0x1f, URZ ;  /* 0x0000001f0f067899 */ /* 0x000fe400080006ff */
[----:B------:R-:W-:Y:S02]  /*1560*/  ULEA UR7, UR5, UR14, 0x3 ;  /* 0x0000000e05077291 */ /* 0x000fe4000f8e18ff */
[----:B-1----:R-:W-:Y:S02]  /*1570*/  UIADD3 UR36, UP2, UPT, UR40, 0xc0, URZ ;  /* 0x000000c028247890 */ /* 0x002fe4000ff5e0ff */
[----:B------:R-:W-:Y:S01]  /*1580*/  MOV R0, UR6 ;  /* 0x0000000600007c02 */ /* 0x000fe20008000f00 */
[----:B------:R-:W-:Y:S02]  /*1590*/  UIADD3 UR38, UP3, UPT, UR40, 0x40, URZ ;  /* 0x0000004028267890 */ /* 0x000fe4000ff7e0ff */
[----:B------:R-:W-:Y:S02]  /*15a0*/  UIADD3 UR30, UP1, UPT, UR40, 0x140, URZ ;  /* 0x00000140281e7890 */ /* 0x000fe4000ff3e0ff */
[----:B------:R1:W3:Y:S01]  /*15b0*/  SYNCS.PHASECHK.TRANS64.TRYWAIT P1, [UR7+0x28], R0 ;  /* 0x00002800ff0075a7 */ /* 0x0002e20008021107 */
[----:B------:R-:W-:-:S02]  /*15c0*/  ULEA.HI UR7, UR4, UR4, URZ, 0x1 ;  /* 0x0000000404077291 */ /* 0x000fc4000f8f08ff */
[----:B------:R-:W-:Y:S02]  /*15d0*/  UIADD3 UR22, UP0, UPT, UR40, 0x1c0, URZ ;  /* 0x000001c028167890 */ /* 0x000fe4000ff1e0ff */
[----:B------:R-:W-:Y:S02]  /*15e0*/  ULOP3.LUT UR6, UR7, 0xfffffffe, URZ, 0xc0, !UPT ;  /* 0xfffffffe07067892 */ /* 0x000fe4000f8ec0ff */
[----:B------:R-:W-:Y:S02]  /*15f0*/  USHF.R.S32.HI UR7, URZ, 0x1, UR7 ;  /* 0x00000001ff077899 */ /* 0x000fe40008011407 */
[----:B------:R-:W-:Y:S02]  /*1600*/  UISETP.NE.AND UP4, UPT, UR4, UR6, UPT ;  /* 0x000000060400728c */ /* 0x000fe4000bf85270 */
[----:B------:R-:W-:Y:S02]  /*1610*/  UIADD3 UR35, UPT, UPT, UR7, -0x1, URZ ;  /* 0xffffffff07237890 */ /* 0x000fe4000fffe0ff */
[----:B------:R-:W-:-:S02]  /*1620*/  UISETP.LT.AND UP4, UPT, UR4, URZ, UP4 ;  /* 0x000000ff0400728c */ /* 0x000fc4000a781270 */
[----:B------:R-:W-:Y:S02]  /*1630*/  ULEA UR27, UR12, UR76, 0x8 ;  /* 0x0000004c0c1b7291 */ /* 0x000fe4000f8e40ff */
[----:B------:R-:W-:Y:S02]  /*1640*/  UIADD3.X UR37, UPT, UPT, URZ, UR41, URZ, UP2, !UPT ;  /* 0x00000029ff257290 */ /* 0x000fe400097fe4ff */
[----:B------:R-:W-:Y:S02]  /*1650*/  UIADD3 UR12, UPT, UPT, UR73, UR12, UR12 ;  /* 0x0000000c490c7290 */ /* 0x000fe4000fffe00c */
[----:B------:R-:W-:Y:S02]  /*1660*/  UIADD3.X UR39, UPT, UPT, URZ, UR41, URZ, UP3, !UPT ;  /* 0x00000029ff277290 */ /* 0x000fe40009ffe4ff */
[----:B------:R-:W-:Y:S02]  /*1670*/  UIADD3.X UR31, UPT, UPT, URZ, UR41, URZ, UP1, !UPT ;  /* 0x00000029ff1f7290 */ /* 0x000fe40008ffe4ff */
[----:B------:R-:W-:-:S02]  /*1680*/  @!UP4 UIADD3 UR35, UPT, UPT, UR7, URZ, URZ ;  /* 0x000000ff0723c290 */ /* 0x000fc4000fffe0ff */
[----:B------:R-:W-:Y:S02]  /*1690*/  UIADD3.X UR23, UPT, UPT, URZ, UR41, URZ, UP0, !UPT ;  /* 0x00000029ff177290 */ /* 0x000fe400087fe4ff */
[----:B------:R-:W-:Y:S02]  /*16a0*/  UIADD3 UR20, UPT, UPT, UR35, UR35, URZ ;  /* 0x0000002323147290 */ /* 0x000fe4000fffe0ff */
[----:B------:R-:W-:Y:S02]  /*16b0*/  ULEA UR35, UR35, UR76, 0x8 ;  /* 0x0000004c23237291 */ /* 0x000fe4000f8e40ff */
[----:B------:R-:W-:Y:S02]  /*16c0*/  ULOP3.LUT UR20, UR20, UR75, URZ, 0xfc, !UPT ;  /* 0x0000004b14147292 */ /* 0x000fe4000f8efcff */
[----:B------:R-:W-:Y:S01]  /*16d0*/  UISETP.NE.AND UP2, UPT, UR75, URZ, UPT ;  /* 0x000000ff4b00728c */ /* 0x000fe2000bf45270 */
[----:B------:R-:W-:Y:S01]  /*16e0*/  UMOV UR6, URZ ;  /* 0x000000ff00067c82 */ /* 0x000fe20008000000 */
[----:B------:R-:W-:Y:S01]  /*16f0*/  UMOV UR18, URZ ;  /* 0x000000ff00127c82 */ /* 0x000fe20008000000 */
[----:B-1----:R-:W-:-:S08]  /*1700*/  UMOV UR10, URZ ;  /* 0x000000ff000a7c82 */ /* 0x002fd00008000000 */
.L_x_31:
[----:B----4-:R-:W-:Y:S02]  /*1710*/  USHF.L.U32 UR34, UR6, 0x8, URZ ;  /* 0x0000000806227899 */ /* 0x010fe400080006ff */
[----:B------:R-:W-:Y:S02]  /*1720*/  USHF.L.U32 UR19, UR6, 0x2, URZ ;  /* 0x0000000206137899 */ /* 0x000fe400080006ff */
[----:B------:R-:W-:Y:S01]  /*1730*/  ULEA UR4, UR5, UR14, 0x3 ;  /* 0x0000000e05047291 */ /* 0x000fe2000f8e18ff */
[----:B-1-3--:R-:W-:Y:S11]  /*1740*/  @P1 BRA `(.L_x_28) ;  /* 0x0000000000101947 */ /* 0x00aff60003800000 */
[----:B------:R-:W-:-:S06]  /*1750*/  USHF.L.U32 UR7, UR15, 0x1f, URZ ;  /* 0x0000001f0f077899 */ /* 0x000fcc00080006ff */
[----:B------:R-:W-:-:S04]  /*1760*/  MOV R0, UR7 ;  /* 0x0000000700007c02 */ /* 0x000fc80008000f00 */
[----:B------:R-:W1:Y:S02]  /*1770*/  SYNCS.PHASECHK.TRANS64.TRYWAIT P0, [UR4+0x28], R0 ;  /* 0x00002800ff0075a7 */ /* 0x000e640008001104 */
[----:B-1----:R-:W-:Y:S05]  /*1780*/  @!P0 BRA `(.L_x_29) ;  /* 0x0000004000308947 */ /* 0x002fea0003800000 */
.L_x_28:
[----:B------:R-:W-:Y:S05]  /*1790*/  BRA.U UP2, `(.L_x_30) ;  /* 0x00000001020c7547 */ /* 0x000fea000b800000 */
[----:B------:R-:W-:-:S13]  /*17a0*/  ELECT P0, URZ, PT ;  /* 0x0000000000ff782f */ /* 0x000fda0003800000 */
[----:B-1----:R-:W-:-:S04]  /*17b0*/  @P0 MOV R0, 0x13000 ;  /* 0x0001300000000802 */ /* 0x002fc80000000f00 */
[----:B------:R3:W-:Y:S03]  /*17c0*/  @P0 SYNCS.ARRIVE.TRANS64 RZ, [UR4], R0 ;  /* 0x00000000ffff09a7 */ /* 0x0007e60008000004 */
.L_x_30:
[----:B------:R-:W-:Y:S01]  /*17d0*/  USHF.L.U32 UR7, UR5, 0xf, URZ ;  /* 0x0000000f05077899 */ /* 0x000fe200080006ff */
[----:B------:R-:W-:Y:S01]  /*17e0*/  PLOP3.LUT P1, PT, PT, PT, PT, 0x80, 0x8 ;  /* 0x000000000008781c */ /* 0x000fe20003f2f070 */
[----:B------:R-:W-:Y:S02]  /*17f0*/  ULEA UR16, UR5, UR14, 0xb ;  /* 0x0000000e05107291 */ /* 0x000fe4000f8e58ff */
[----:B------:R-:W-:Y:S02]  /*1800*/  ULEA UR8, UR5, UR73, 0x1 ;  /* 0x0000004905087291 */ /* 0x000fe4000f8e08ff */
[----:B------:R-:W-:Y:S02]  /*1810*/  UIADD3 UR5, UPT, UPT, UR5, 0x1, URZ ;  /* 0x0000000105057890 */ /* 0x000fe4000fffe0ff */
[----:B------:R-:W-:Y:S02]  /*1820*/  UISETP.GT.U32.AND UP0, UPT, UR6, 0xe, UPT ;  /* 0x0000000e0600788c */ /* 0x000fe4000bf04070 */
[----:B------:R-:W-:-:S02]  /*1830*/  UISETP.NE.AND UP1, UPT, UR5, 0x5, UPT ;  /* 0x000000050500788c */ /* 0x000fc4000bf25270 */
[----:B------:R-:W-:Y:S02]  /*1840*/  ULOP3.LUT UR33, UR4, 0xfefffff8, URZ, 0xc0, !UPT ;  /* 0xfefffff804217892 */ /* 0x000fe4000f8ec0ff */
[----:B------:R-:W-:Y:S01]  /*1850*/  ULEA.HI.SX32 UR4, UR7, UR14, 0x1f ;  /* 0x0000000e07047291 */ /* 0x000fe2000f8ffaff */
[----:B------:R-:W-:Y:S01]  /*1860*/  PLOP3.LUT P0, PT, PT, PT, UP0, 0x80, 0x8 ;  /* 0x000000000008781c */ /* 0x000fe20003f0f008 */
[----:B------:R-:W-:Y:S02]  /*1870*/  USEL UR7, URZ, 0x1, UP1 ;  /* 0x00000001ff077887 */ /* 0x000fe40008800000 */
[----:B------:R-:W-:Y:S02]  /*1880*/  ULEA UR8, UR8, UR14, 0xb ;  /* 0x0000000e08087291 */ /* 0x000fe4000f8e58ff */
[----:B------:R-:W-:Y:S02]  /*1890*/  ULOP3.LUT UR15, UR15, UR7, URZ, 0x3c, !UPT ;  /* 0x000000070f0f7292 */ /* 0x000fe4000f8e3cff */
[----:B------:R-:W-:-:S02]  /*18a0*/  USEL UR5, UR5, URZ, UP1 ;  /* 0x000000ff05057287 */ /* 0x000fc40008800000 */
[----:B------:R-:W-:Y:S02]  /*18b0*/  UIADD3 UR32, UPT, UPT, UR4, 0x6400, URZ ;  /* 0x0000640004207890 */ /* 0x000fe4000fffe0ff */
[----:B------:R-:W-:Y:S02]  /*18c0*/  UIADD3 UR24, UPT, UPT, UR4, 0x1a400, URZ ;  /* 0x0001a40004187890 */ /* 0x000fe4000fffe0ff */
[----:B------:R-:W-:Y:S02]  /*18d0*/  UIADD3 UR16, UPT, UPT, UR16, 0x2e400, URZ ;  /* 0x0002e40010107890 */ /* 0x000fe4000fffe0ff */
[----:B------:R-:W-:Y:S02]  /*18e0*/  UIADD3 UR8, UPT, UPT, UR8, 0x30c00, URZ ;  /* 0x00030c0008087890 */ /* 0x000fe4000fffe0ff */
[----:B------:R-:W-:Y:S01]  /*18f0*/  @!UP0 USHF.L.U32 UR4, UR15, 0x1f, URZ ;  /* 0x0000001f0f048899 */ /* 0x000fe200080006ff */
[----:B------:R4:W-:Y:S01]  /*1900*/  UTMALDG.2D.2CTA [UR32], [UR38], desc[URZ] ;  /* 0x0000ff20260075b4 */ /* 0x0009e20008209000 */
[----:B------:R-:W-:Y:S01]  /*1910*/  @!UP0 ULEA UR7, UR5, UR14, 0x3 ;  /* 0x0000000e05078291 */ /* 0x000fe2000f8e18ff */
[----:B------:R-:W-:Y:S01]  /*1920*/  UMOV UR26, UR34 ;  /* 0x00000022001a7c82 */ /* 0x000fe20008000000 */
[----:B------:R-:W-:Y:S01]  /*1930*/  UMOV UR25, UR33 ;  /* 0x0000002100197c82 */ /* 0x000fe20008000000 */
[----:B------:R-:W-:Y:S01]  /*1940*/  UMOV UR17, UR33 ;  /* 0x0000002100117c82 */ /* 0x000fe20008000000 */
[----:B-1-3--:R-:W-:Y:S01]  /*1950*/  IMAD.U32 R0, RZ, RZ, UR4 ;  /* 0x00000004ff007e24 */ /* 0x00afe2000f8e00ff */
[----:B------:R-:W-:Y:S01]  /*1960*/  UMOV UR21, 0x30000 ;  /* 0x0003000000157882 */ /* 0x000fe20000000000 */
[----:B------:R-:W-:Y:S01]  /*1970*/  UMOV UR11, UR19 ;  /* 0x00000013000b7c82 */ /* 0x000fe20008000000 */
[----:B------:R-:W-:Y:S01]  /*1980*/  UMOV UR13, UR28 ;  /* 0x0000001c000d7c82 */ /* 0x000fe20008000000 */
[----:B------:R-:W-:Y:S01]  /*1990*/  UMOV UR9, UR33 ;  /* 0x0000002100097c82 */ /* 0x000fe20008000000 */
[----:B------:R4:W-:Y:S01]  /*19a0*/  UTMALDG.3D.2CTA [UR24], [UR36], desc[URZ] ;  /* 0x0000ff18240075b4 */ /* 0x0009e20008211000 */
[----:B------:R-:W-:-:S04]  /*19b0*/  UIADD3 UR4, UPT, UPT, UR6, 0x1, URZ ;  /* 0x0000000106047890 */ /* 0x000fc8000fffe0ff */
[----:B------:R-:W-:Y:S01]  /*19c0*/  UISETP.NE.AND UP0, UPT, UR4, 0x10, UPT ;  /* 0x000000100400788c */ /* 0x000fe2000bf05270 */
[----:B------:R4:W-:Y:S02]  /*19d0*/  UTMALDG.3D.2CTA [UR16], [UR30], desc[URZ] ;  /* 0x0000ff101e0075b4 */ /* 0x0009e40008211000 */
[----:B------:R-:W-:Y:S01]  /*19e0*/  UMOV UR6, UR4 ;  /* 0x0000000400067c82 */ /* 0x000fe20008000000 */
[----:B------:R4:W-:Y:S01]  /*19f0*/  UTMALDG.4D.MULTICAST.2CTA [UR8], [UR22], UR21, desc[URZ] ;  /* 0x0000ff08160073b4 */ /* 0x0009e20008219815 */
[----:B------:R4:W1:Y:S04]  /*1a00*/  @!P0 SYNCS.PHASECHK.TRANS64.TRYWAIT P1, [UR7+0x28], R0 ;  /* 0x00002800ff0085a7 */ /* 0x0008680008021107 */
[----:B------:R-:W-:Y:S05]  /*1a10*/  BRA.U UP0, `(.L_x_31) ;  /* 0xfffffffd003c7547 */ /* 0x000fea000b83ffff */
[----:B--2---:R-:W-:Y:S02]  /*1a20*/  LEA R3, R8, UR14, 0x3 ;  /* 0x0000000e08037c11 */ /* 0x004fe4000f8e18ff */
[----:B------:R-:W-:-:S04]  /*1a30*/  SHF.L.U32 R4, R2, 0x1f, RZ ;  /* 0x0000001f02047819 */ /* 0x000fc800000006ff */
[----:B------:R-:W2:Y:S02]  /*1a40*/  SYNCS.PHASECHK.TRANS64.TRYWAIT P0, [R3+URZ+0x60], R4 ;  /* 0x00006004030075a7 */ /* 0x000ea400080011ff */
[----:B--2---:R-:W-:Y:S05]  /*1a50*/  @!P0 BRA `(.L_x_32) ;  /* 0x0000003c009c8947 */ /* 0x004fea0003800000 */
.L_x_96:
[C---:B------:R-:W-:Y:S01]  /*1a60*/  LEA R4, R8.reuse, UR14, 0x4 ;  /* 0x0000000e08047c11 */ /* 0x040fe2000f8e20ff */
[----:B------:R-:W-:Y:S02]  /*1a70*/  VIADD R8, R8, 0x1 ;  /* 0x0000000108087836 */ /* 0x000fe40000000000 */
[----:B----4-:R-:W-:-:S03]  /*1a80*/  IMAD.MOV.U32 R0, RZ, RZ, 0x1 ;  /* 0x00000001ff007424 */ /* 0x010fc600078e00ff */
[----:B--2---:R-:W2:Y:S01]  /*1a90*/  LDS.128 R4, [R4+0x35c10] ;  /* 0x035c100004047984 */ /* 0x004ea20000000c00 */
[C---:B-1----:R-:W-:Y:S01]  /*1aa0*/  ISETP.NE.AND P1, PT, R8.reuse, 0x2, PT ;  /* 0x000000020800780c */ /* 0x042fe20003f25270 */
[----:B------:R1:W-:Y:S06]  /*1ab0*/  MEMBAR.ALL.CTA ;  /* 0x0000000000007992 */ /* 0x0003ec0000008000 */
[----:B-1----:R-:W1:Y:S01]  /*1ac0*/  FENCE.VIEW.ASYNC.S ;  /* 0x00000000000073c6 */ /* 0x002e620000000000 */
[----:B------:R-:W-:Y:S01]  /*1ad0*/  SEL R8, R8, RZ, P1 ;  /* 0x000000ff08087207 */ /* 0x000fe20000800000 */
[----:B-1----:R1:W-:Y:S01]  /*1ae0*/  SYNCS.ARRIVE.TRANS64.ART0 RZ, [R3+URZ+0x70], R0 ;  /* 0x0000700003ff79a7 */ /* 0x0023e200085000ff */
[----:B--2---:R-:W-:-:S02]  /*1af0*/  ISETP.NE.AND P0, PT, R7, 0x1, PT ;  /* 0x000000010700780c */ /* 0x004fc40003f05270 */
[----:B------:R-:W-:Y:S02]  /*1b00*/  R2UR UR4, R4 ;  /* 0x00000000040472ca */ /* 0x000fe400000e0000 */
[----:B------:R-:W-:Y:S02]  /*1b10*/  R2UR UR12, R5 ;  /* 0x00000000050c72ca */ /* 0x000fe400000e0000 */
[----:B------:R-:W-:Y:S02]  /*1b20*/  R2UR UR28, R6 ;  /* 0x00000000061c72ca */ /* 0x000fe400000e0000 */
[----:B-1----:R-:W-:-:S04]  /*1b30*/  SEL R3, RZ, 0x1, P1 ;  /* 0x00000001ff037807 */ /* 0x002fc80000800000 */
[----:B------:R-:W-:Y:S01]  /*1b40*/  LOP3.LUT R2, R2, R3, RZ, 0x3c, !PT ;  /* 0x0000000302027212 */ /* 0x000fe200078e3cff */
[----:B------:R-:W-:Y:S08]  /*1b50*/  @!P0 BRA `(.L_x_33) ;  /* 0xfffffff8007c8947 */ /* 0x000ff0000383ffff */
.L_x_27:
[----:B------:R-:W-:Y:S02]  /*1b60*/  UIADD3 UR4, UPT, UPT, UR5, 0x2, URZ ;  /* 0x0000000205047890 */ /* 0x000fe4000fffe0ff */
[----:B------:R-:W-:-:S04]  /*1b70*/  UISETP.NE.AND UP0, UPT, UR5, 0x4, UPT ;  /* 0x000000040500788c */ /* 0x000fc8000bf05270 */
[----:B------:R-:W-:-:S04]  /*1b80*/  USEL UR4, UR4, 0x1, UP0 ;  /* 0x0000000104047887 */ /* 0x000fc80008000000 */
[----:B------:R-:W-:Y:S02]  /*1b90*/  UIADD3 UR6, UPT, UPT, UR4, 0x1, URZ ;  /* 0x0000000104067890 */ /* 0x000fe4000fffe0ff */
[----:B------:R-:W-:-:S04]  /*1ba0*/  UISETP.NE.AND UP1, UPT, UR4, 0x5, UPT ;  /* 0x000000050400788c */ /* 0x000fc8000bf25270 */
[----:B------:R-:W-:Y:S02]  /*1bb0*/  USEL UR4, UR6, 0x1, UP1 ;  /* 0x0000000106047887 */ /* 0x000fe40008800000 */
[----:B------:R-:W-:Y:S02]  /*1bc0*/  UISETP.EQ.XOR UP1, UPT, UR5, 0x4, !UP1 ;  /* 0x000000040500788c */ /* 0x000fe4000cf22a70 */
[----:B------:R-:W-:Y:S02]  /*1bd0*/  UIADD3 UR5, UPT, UPT, UR4, 0x1, URZ ;  /* 0x0000000104057890 */ /* 0x000fe4000fffe0ff */
[----:B------:R-:W-:Y:S02]  /*1be0*/  UISETP.NE.AND UP0, UPT, UR4, 0x5, UPT ;  /* 0x000000050400788c */ /* 0x000fe4000bf05270 */
[----:B------:R-:W-:Y:S02]  /*1bf0*/  UISETP.EQ.XOR UP1, UPT, UR4, 0x5, UP1 ;  /* 0x000000050400788c */ /* 0x000fe40008f22a70 */
[----:B------:R-:W-:-:S04]  /*1c00*/  USEL UR4, UR5, 0x1, UP0 ;  /* 0x0000000105047887 */ /* 0x000fc80008000000 */
[----:B------:R-:W-:Y:S02]  /*1c10*/  UISETP.EQ.XOR UP1, UPT, UR4, 0x5, UP1 ;  /* 0x000000050400788c */ /* 0x000fe40008f22a70 */
[----:B------:R-:W-:Y:S02]  /*1c20*/  UISETP.NE.AND UP0, UPT, UR4, 0x5, UPT ;  /* 0x000000050400788c */ /* 0x000fe4000bf05270 */
[----:B------:R-:W-:Y:S02]  /*1c30*/  USEL UR5, URZ, 0x1, !UP1 ;  /* 0x00000001ff057887 */ /* 0x000fe4000c800000 */
[----:B------:R-:W-:Y:S02]  /*1c40*/  USEL UR4, UR4, URZ, UP0 ;  /* 0x000000ff04047287 */ /* 0x000fe40008000000 */
[----:B------:R-:W-:Y:S02]  /*1c50*/  ULOP3.LUT UR5, UR15, UR5, URZ, 0x3c, !UPT ;  /* 0x000000050f057292 */ /* 0x000fe4000f8e3cff */
[----:B------:R-:W-:-:S02]  /*1c60*/  ULEA UR4, UR4, UR14, 0x3 ;  /* 0x0000000e04047291 */ /* 0x000fc4000f8e18ff */
[----:B------:R-:W-:Y:S02]  /*1c70*/  USHF.L.U32 UR5, UR5, 0x1f, URZ ;  /* 0x0000001f05057899 */ /* 0x000fe400080006ff */
[----:B------:R-:W-:-:S04]  /*1c80*/  UISETP.NE.AND UP0, UPT, UR75, URZ, UPT ;  /* 0x000000ff4b00728c */ /* 0x000fc8000bf05270 */
[----:B------:R-:W-:-:S04]  /*1c90*/  MOV R0, UR5 ;  /* 0x0000000500007c02 */ /* 0x000fc80008000f00 */
[----:B------:R-:W1:Y:S02]  /*1ca0*/  SYNCS.PHASECHK.TRANS64.TRYWAIT P0, [UR4+0x28], R0 ;  /* 0x00002800ff0075a7 */ /* 0x000e640008001104 */
[----:B-1----:R-:W-:Y:S05]  /*1cb0*/  @!P0 BRA `(.L_x_34) ;  /* 0x0000003c001c8947 */ /* 0x002fea0003800000 */
.L_x_98:
[----:B------:R-:W-:Y:S05]  /*1cc0*/  BRA.U UP0, `(.L_x_25) ;  /* 0x00000001000c7547 */ /* 0x000fea000b800000 */
[----:B------:R-:W-:-:S13]  /*1cd0*/  ELECT P0, URZ, PT ;  /* 0x0000000000ff782f */ /* 0x000fda0003800000 */
[----:B-1----:R-:W-:-:S04]  /*1ce0*/  @P0 MOV R0, 0x13000 ;  /* 0x0001300000000802 */ /* 0x002fc80000000f00 */
[----:B------:R3:W-:Y:S03]  /*1cf0*/  @P0 SYNCS.ARRIVE.TRANS64 RZ, [UR4], R0 ;  /* 0x00000000ffff09a7 */ /* 0x0007e60008000004 */
.L_x_25:
[----:B------:R-:W-:-:S13]  /*1d00*/  ISETP.NE.AND P0, PT, R126, 0x4, PT ;  /* 0x000000047e00780c */ /* 0x000fda0003f05270 */
[----:B------:R-:W-:Y:S05]  /*1d10*/  @P0 BRA `(.L_x_35) ;  /* 0x0000000c00940947 */ /* 0x000fea0003800000 */
[----:B------:R-:W4:Y:S01]  /*1d20*/  S2UR UR51, SR_CgaCtaId ;  /* 0x00000000003379c3 */ /* 0x000f220000008800 */
[----:B------:R-:W-:Y:S01]  /*1d30*/  NOP ;  /* 0x0000000000007918 */ /* 0x000fe20000000000 */
[----:B------:R-:W-:Y:S02]  /*1d40*/  UMOV UR4, 0x400 ;  /* 0x0000040000047882 */ /* 0x000fe40000000000 */
[----:B----4-:R-:W-:-:S04]  /*1d50*/  ULEA UR51, UR51, UR4, 0x18 ;  /* 0x0000000433337291 */ /* 0x010fc8000f8ec0ff */
[----:B------:R-:W-:Y:S06]  /*1d60*/  BAR.SYNC.DEFER_BLOCKING 0x3, 0xa0 ;  /* 0x00c2800000007b1d */ /* 0x000fec0000010000 */
[----:B-1-3--:R-:W1:Y:S01]  /*1d70*/  LDS R0, [UR51+0x88] ;  /* 0x00008833ff007984 */ /* 0x00ae620008000800 */
[----:B------:R-:W3:Y:S02]  /*1d80*/  SYNCS.PHASECHK.TRANS64.TRYWAIT P0, [UR51+0x60], RZ ;  /* 0x000060ffff0075a7 */ /* 0x000ee40008001133 */
[----:B-1-3--:R-:W-:Y:S05]  /*1d90*/  @!P0 BRA `(.L_x_36) ;  /* 0x0000003c00048947 */ /* 0x00afea0003800000 */
.L_x_100:
[----:B--2---:R-:W2:Y:S01]  /*1da0*/  LDS R3, [UR51+0x35c1c] ;  /* 0x035c1c33ff037984 */ /* 0x004ea20008000800 */
[----:B-1----:R-:W-:Y:S01]  /*1db0*/  IMAD.MOV.U32 R2, RZ, RZ, 0x1 ;  /* 0x00000001ff027424 */ /* 0x002fe200078e00ff */
[----:B------:R-:W-:Y:S01]  /*1dc0*/  R2UR UR12, R0 ;  /* 0x00000000000c72ca */ /* 0x000fe200000e0000 */
[----:B------:R-:W-:Y:S01]  /*1dd0*/  UMOV UR17, 0x1 ;  /* 0x0000000100117882 */ /* 0x000fe20000000000 */
[----:B------:R1:W-:Y:S06]  /*1de0*/  MEMBAR.ALL.CTA ;  /* 0x0000000000007992 */ /* 0x0003ec0000008000 */
[----:B-1----:R-:W1:Y:S01]  /*1df0*/  FENCE.VIEW.ASYNC.S ;  /* 0x00000000000073c6 */ /* 0x002e620000000000 */
[----:B------:R-:W-:Y:S01]  /*1e00*/  UMOV UR74, 0x1 ;  /* 0x00000001004a7882 */ /* 0x000fe20000000000 */
[----:B-1----:R1:W-:Y:S01]  /*1e10*/  SYNCS.ARRIVE.TRANS64.ART0 RZ, [UR51+0x70], R2 ;  /* 0x00007002ffff79a7 */ /* 0x0023e20008500033 */
[----:B--2---:R-:W-:-:S13]  /*1e20*/  ISETP.NE.AND P0, PT, R3, 0x1, PT ;  /* 0x000000010300780c */ /* 0x004fda0003f05270 */
[----:B-1----:R-:W-:Y:S05]  /*1e30*/  @P0 BRA `(.L_x_37) ;  /* 0x0000000c00100947 */ /* 0x002fea0003800000 */
[----:B------:R-:W-:Y:S01]  /*1e40*/  UIADD3 UR7, UPT, UPT, UR51, 0x30c00, URZ ;  /* 0x00030c0033077890 */ /* 0x000fe2000fffe0ff */
[----:B------:R-:W-:Y:S01]  /*1e50*/  HFMA2 R5, -RZ, RZ, 0, 5.9604644775390625e-08 ;  /* 0x00000001ff057431 */ /* 0x000fe200000001ff */
[----:B------:R-:W-:Y:S01]  /*1e60*/  UIADD3 UR6, UPT, UPT, UR51, 0x2e400, URZ ;  /* 0x0002e40033067890 */ /* 0x000fe2000fffe0ff */
[----:B------:R-:W-:Y:S01]  /*1e70*/  MOV R4, RZ ;  /* 0x000000ff00047202 */ /* 0x000fe20000000f00 */
[----:B------:R-:W-:Y:S02]  /*1e80*/  UIADD3 UR4, UPT, UPT, UR51, 0x1a400, URZ ;  /* 0x0001a40033047890 */ /* 0x000fe4000fffe0ff */
[----:B------:R-:W-:Y:S02]  /*1e90*/  UIADD3 UR68, UPT, UPT, UR12, 0x1d0, URZ ;  /* 0x000001d00c447890 */ /* 0x000fe4000fffe0ff */
[----:B------:R-:W-:Y:S02]  /*1ea0*/  UIADD3 UR66, UPT, UPT, UR12, 0x1d4, URZ ;  /* 0x000001d40c427890 */ /* 0x000fe4000fffe0ff */
[----:B------:R-:W-:-:S02]  /*1eb0*/  UIADD3 UR62, UPT, UPT, UR12, 0x1dc, URZ ;  /* 0x000001dc0c3e7890 */ /* 0x000fc4000fffe0ff */
[----:B------:R-:W-:Y:S02]  /*1ec0*/  UIADD3 UR5, UPT, UPT, UR51, 0x6400, URZ ;  /* 0x0000640033057890 */ /* 0x000fe4000fffe0ff */
[----:B------:R-:W-:Y:S02]  /*1ed0*/  UIADD3 UR64, UPT, UPT, UR12, 0x1d8, URZ ;  /* 0x000001d80c407890 */ /* 0x000fe4000fffe0ff */
[----:B------:R-:W-:Y:S02]  /*1ee0*/  USHF.R.U32.HI UR11, URZ, 0x4, UR7 ;  /* 0x00000004ff0b7899 */ /* 0x000fe40008011607 */
[----:B------:R-:W-:Y:S02]  /*1ef0*/  USHF.R.U32.HI UR10, URZ, 0x4, UR6 ;  /* 0x00000004ff0a7899 */ /* 0x000fe40008011606 */
[----:B------:R-:W-:Y:S02]  /*1f00*/  USHF.R.U32.HI UR8, URZ, 0x4, UR4 ;  /* 0x00000004ff087899 */ /* 0x000fe40008011604 */
[----:B------:R-:W-:-:S02]  /*1f10*/  UIADD3 UR69, UPT, UPT, UR12, 0x1e0, URZ ;  /* 0x000001e00c457890 */ /* 0x000fc4000fffe0ff */
[----:B------:R-:W-:Y:S02]  /*1f20*/  UIADD3 UR67, UPT, UPT, UR12, 0x1e8, URZ ;  /* 0x000001e80c437890 */ /* 0x000fe4000fffe0ff */
[----:B------:R-:W-:Y:S02]  /*1f30*/  UIADD3 UR63, UPT, UPT, UR12, 0x1f8, URZ ;  /* 0x000001f80c3f7890 */ /* 0x000fe4000fffe0ff */
[----:B------:R-:W-:Y:S02]  /*1f40*/  USHF.R.U32.HI UR7, URZ, 0x1, UR68 ;  /* 0x00000001ff077899 */ /* 0x000fe40008011644 */
[----:B------:R-:W-:Y:S02]  /*1f50*/  USHF.R.U32.HI UR6, URZ, 0x1, UR66 ;  /* 0x00000001ff067899 */ /* 0x000fe40008011642 */
[----:B------:R-:W-:Y:S02]  /*1f60*/  USHF.R.U32.HI UR4, URZ, 0x1, UR62 ;  /* 0x00000001ff047899 */ /* 0x000fe4000801163e */
[----:B------:R-:W-:Y:S01]  /*1f70*/  USHF.R.U32.HI UR9, URZ, 0x4, UR5 ;  /* 0x00000004ff097899 */ /* 0x000fe20008011605 */
[----:B------:R-:W-:Y:S01]  /*1f80*/  UMOV UR54, 0x10c02480 ;  /* 0x10c0248000367882 */ /* 0x000fe20000000000 */
[----:B------:R-:W-:-:S02]  /*1f90*/  UIADD3 UR65, UPT, UPT, UR12, 0x1f0, URZ ;  /* 0x000001f00c417890 */ /* 0x000fc4000fffe0ff */
[----:B------:R-:W-:Y:S02]  /*1fa0*/  USHF.R.U32.HI UR5, URZ, 0x1, UR64 ;  /* 0x00000001ff057899 */ /* 0x000fe40008011640 */
[----:B------:R-:W-:Y:S02]  /*1fb0*/  USEL UR13, URZ, 0x4000, UP6 ;  /* 0x00004000ff0d7887 */ /* 0x000fe4000b000000 */
[----:B------:R-:W-:Y:S02]  /*1fc0*/  USHF.R.U32.HI UR60, URZ, 0x1a, UR69 ;  /* 0x0000001aff3c7899 */ /* 0x000fe40008011645 */
[----:B------:R-:W-:Y:S02]  /*1fd0*/  USHF.R.U32.HI UR58, URZ, 0x1a, UR67 ;  /* 0x0000001aff3a7899 */ /* 0x000fe40008011643 */
[----:B------:R-:W-:Y:S02]  /*1fe0*/  USHF.R.U32.HI UR16, URZ, 0x1a, UR63 ;  /* 0x0000001aff107899 */ /* 0x000fe4000801163f */
[----:B------:R-:W-:-:S02]  /*1ff0*/  USEL UR54, UR54, 0x10c00480, !UP5 ;  /* 0x10c0048036367887 */ /* 0x000fc4000e800000 */
[----:B------:R-:W-:Y:S02]  /*2000*/  ULOP3.LUT UR7, UR7, 0x60000000, URZ, 0xc0, !UPT ;  /* 0x6000000007077892 */ /* 0x000fe4000f8ec0ff */
[----:B------:R-:W-:Y:S02]  /*2010*/  ULOP3.LUT UR6, UR6, 0x60000000, URZ, 0xc0, !UPT ;  /* 0x6000000006067892 */ /* 0x000fe4000f8ec0ff */
[----:B------:R-:W-:Y:S02]  /*2020*/  ULOP3.LUT UR4, UR4, 0x60000000, URZ, 0xc0, !UPT ;  /* 0x6000000004047892 */ /* 0x000fe4000f8ec0ff */
[----:B------:R-:W-:Y:S02]  /*2030*/  USHF.R.U32.HI UR15, URZ, 0x1a, UR65 ;  /* 0x0000001aff0f7899 */ /* 0x000fe40008011641 */
[----:B------:R-:W-:Y:S02]  /*2040*/  ULOP3.LUT UR5, UR5, 0x60000000, URZ, 0xc0, !UPT ;  /* 0x6000000005057892 */ /* 0x000fe4000f8ec0ff */
[----:B------:R-:W-:-:S02]  /*2050*/  ULOP3.LUT UR72, UR73, 0x1, URZ, 0x3c, !UPT ;  /* 0x0000000149487892 */ /* 0x000fc4000f8e3cff */
[----:B------:R-:W-:Y:S02]  /*2060*/  UIADD3 UR54, UPT, UPT, UR13, UR54, URZ ;  /* 0x000000360d367290 */ /* 0x000fe4000fffe0ff */
[----:B------:R-:W-:Y:S02]  /*2070*/  ULOP3.LUT UR60, UR7, 0x30, UR60, 0xf8, !UPT ;  /* 0x00000030073c7892 */ /* 0x000fe4000f8ef83c */
[----:B------:R-:W-:Y:S02]  /*2080*/  ULOP3.LUT UR58, UR6, 0x30, UR58, 0xf8, !UPT ;  /* 0x00000030063a7892 */ /* 0x000fe4000f8ef83a */
[----:B------:R-:W-:Y:S02]  /*2090*/  ULOP3.LUT UR4, UR4, 0x30, UR16, 0xf8, !UPT ;  /* 0x0000003004047892 */ /* 0x000fe4000f8ef810 */
[----:B------:R-:W-:Y:S02]  /*20a0*/  ULOP3.LUT UR5, UR5, 0x30, UR15, 0xf8, !UPT ;  /* 0x0000003005057892 */ /* 0x000fe4000f8ef80f */
[----:B------:R-:W-:-:S02]  /*20b0*/  USHF.L.U32 UR14, UR17, UR73, URZ ;  /* 0x00000049110e7299 */ /* 0x000fc400080006ff */
[----:B------:R-:W-:Y:S02]  /*20c0*/  USHF.L.U32 UR72, UR17, UR72, URZ ;  /* 0x0000004811487299 */ /* 0x000fe400080006ff */
[----:B------:R-:W-:Y:S02]  /*20d0*/  ULOP3.LUT UR11, UR11, 0x3fc0, URZ, 0xc0, !UPT ;  /* 0x00003fc00b0b7892 */ /* 0x000fe4000f8ec0ff */
[----:B------:R-:W-:Y:S02]  /*20e0*/  ULOP3.LUT UR10, UR10, 0x3fc0, URZ, 0xc0, !UPT ;  /* 0x00003fc00a0a7892 */ /* 0x000fe4000f8ec0ff */
[----:B------:R-:W-:Y:S02]  /*20f0*/  ULOP3.LUT UR9, UR9, 0x3fc0, URZ, 0xc0, !UPT ;  /* 0x00003fc009097892 */ /* 0x000fe4000f8ec0ff */
[----:B------:R-:W-:Y:S02]  /*2100*/  ULOP3.LUT UR8, UR8, 0x3fc0, URZ, 0xc0, !UPT ;  /* 0x00003fc008087892 */ /* 0x000fe4000f8ec0ff */
[----:B------:R-:W-:-:S02]  /*2110*/  ULOP3.LUT UR61, UR60, UR54, URZ, 0xfc, !UPT ;  /* 0x000000363c3d7292 */ /* 0x000fc4000f8efcff */
[----:B------:R-:W-:Y:S02]  /*2120*/  ULOP3.LUT UR59, UR58, UR54, URZ, 0xfc, !UPT ;  /* 0x000000363a3b7292 */ /* 0x000fe4000f8efcff */
[----:B------:R-:W-:Y:S02]  /*2130*/  ULOP3.LUT UR57, UR5, UR54, URZ, 0xfc, !UPT ;  /* 0x0000003605397292 */ /* 0x000fe4000f8efcff */
[----:B------:R-:W-:Y:S02]  /*2140*/  ULOP3.LUT UR55, UR4, UR54, URZ, 0xfc, !UPT ;  /* 0x0000003604377292 */ /* 0x000fe4000f8efcff */
[----:B------:R-:W-:Y:S02]  /*2150*/  UISETP.NE.AND UP0, UPT, UR75, URZ, UPT ;  /* 0x000000ff4b00728c */ /* 0x000fe4000bf05270 */
[----:B------:R-:W-:Y:S02]  /*2160*/  UIADD3 UR77, UPT, UPT, UR51, 0x50, URZ ;  /* 0x00000050334d7890 */ /* 0x000fe4000fffe0ff */
[----:B------:R-:W-:-:S02]  /*2170*/  ULOP3.LUT UR72, UR72, 0xffff, UR14, 0xc8, !UPT ;  /* 0x0000ffff48487892 */ /* 0x000fc4000f8ec80e */
[----:B------:R-:W-:Y:S02]  /*2180*/  ULOP3.LUT UR70, UR11, 0x10000, URZ, 0xfc, !UPT ;  /* 0x000100000b467892 */ /* 0x000fe4000f8efcff */
[----:B------:R-:W-:Y:S02]  /*2190*/  ULOP3.LUT UR71, UR10, 0x10000, URZ, 0xfc, !UPT ;  /* 0x000100000a477892 */ /* 0x000fe4000f8efcff */
[----:B------:R-:W-:Y:S02]  /*21a0*/  ULOP3.LUT UR48, UR9, 0x10000, URZ, 0xfc, !UPT ;  /* 0x0001000009307892 */ /* 0x000fe4000f8efcff */
[----:B------:R-:W-:Y:S02]  /*21b0*/  ULOP3.LUT UR49, UR8, 0x10000, URZ, 0xfc, !UPT ;  /* 0x0001000008317892 */ /* 0x000fe4000f8efcff */
[----:B------:R-:W-:Y:S01]  /*21c0*/  UISETP.NE.AND UP1, UPT, UR75, URZ, UPT ;  /* 0x000000ff4b00728c */ /* 0x000fe2000bf25270 */
[----:B------:R-:W-:Y:S01]  /*21d0*/  UMOV UR4, 0x1 ;  /* 0x0000000100047882 */ /* 0x000fe20000000000 */
[----:B------:R-:W-:Y:S01]  /*21e0*/  UMOV UR40, URZ ;  /* 0x000000ff00287c82 */ /* 0x000fe20008000000 */
[----:B------:R-:W-:Y:S01]  /*21f0*/  UMOV UR13, URZ ;  /* 0x000000ff000d7c82 */ /* 0x000fe20008000000 */
[----:B------:R-:W-:Y:S01]  /*2200*/  UMOV UR60, URZ ;  /* 0x000000ff003c7c82 */ /* 0x000fe20008000000 */
[----:B------:R-:W-:Y:S01]  /*2210*/  UMOV UR58, URZ ;  /* 0x000000ff003a7c82 */ /* 0x000fe20008000000 */
[----:B------:R-:W-:Y:S01]  /*2220*/  UMOV UR56, URZ ;  /* 0x000000ff00387c82 */ /* 0x000fe20008000000 */
[----:B------:R-:W-:-:S05]  /*2230*/  UMOV UR54, URZ ;  /* 0x000000ff00367c82 */ /* 0x000fca0008000000 */
.L_x_46:
[----:B------:R-:W-:Y:S01]  /*2240*/  PLOP3.LUT P0, PT, PT, PT, UP0, 0x80, 0x8 ;  /* 0x000000000008781c */ /* 0x000fe20003f0f008 */
[----:B------:R-:W-:Y:S01]  /*2250*/  @!UP0 USHF.L.U32 UR6, UR40, 0x1f, URZ ;  /* 0x0000001f28068899 */ /* 0x000fe200080006ff */
[----:B---3--:R-:W-:Y:S01]  /*2260*/  PLOP3.LUT P3, PT, PT, PT, PT, 0x80, 0x8 ;  /* 0x000000000008781c */ /* 0x008fe20003f6f070 */
[----:B------:R-:W-:Y:S01]  /*2270*/  @!UP0 ULEA UR7, UR13, UR51, 0x3 ;  /* 0x000000330d078291 */ /* 0x000fe2000f8e18ff */
[----:B------:R-:W-:Y:S01]  /*2280*/  PLOP3.LUT P2, PT, PT, PT, PT, 0x8, 0x80 ;  /* 0x000000000080781c */ /* 0x000fe20003f4e170 */
[----:B------:R-:W-:Y:S02]  /*2290*/  @!UP0 USHF.L.U32 UR5, UR4, 0x1f, URZ ;  /* 0x0000001f04058899 */ /* 0x000fe400080006ff */
[----:B----4-:R-:W-:Y:S01]  /*22a0*/  IMAD.U32 R2, RZ, RZ, UR6 ;  /* 0x00000006ff027e24 */ /* 0x010fe2000f8e00ff */
[----:B------:R-:W-:Y:S02]  /*22b0*/  ULOP3.LUT UR74, UR4, 0x1, URZ, 0x3c, !UPT ;  /* 0x00000001044a7892 */ /* 0x000fe4000f8e3cff */
[----:B------:R-:W-:Y:S01]  /*22c0*/  UPLOP3.LUT UP4, UPT, UPT, UPT, UPT, 0x40, 0x4 ;  /* 0x000000000004789c */ /* 0x000fe20003f8e870 */
[----:B------:R-:W-:Y:S01]  /*22d0*/  IMAD.U32 R0, RZ, RZ, UR5 ;  /* 0x00000005ff007e24 */ /* 0x000fe2000f8e00ff */
[----:B------:R-:W-:-:S02]  /*22e0*/  UIMAD UR41, UR74, 0xd0, UR12 ;  /* 0x000000d04a2978a4 */ /* 0x000fc4000f8e020c */
[----:B------:R1:W2:Y:S01]  /*22f0*/  @!P0 SYNCS.PHASECHK.TRANS64.TRYWAIT P3, [UR7], R2 ;  /* 0x00000002ff0085a7 */ /* 0x0002a20008061107 */
[----:B------:R-:W3:Y:S02]  /*2300*/  @!P0 SYNCS.PHASECHK.TRANS64.TRYWAIT P1, [UR51+0x58], R0 ;  /* 0x00005800ff0085a7 */ /* 0x000ee40008021133 */
[----:B---3--:R-:W-:-:S13]  /*2310*/  @!P0 PLOP3.LUT P2, PT, P1, PT, PT, 0x8, 0x80 ;  /* 0x000000000080881c */ /* 0x008fda0000f4e170 */
[----:B-12---:R-:W-:Y:S05]  /*2320*/  @!P2 BRA `(.L_x_38) ;  /* 0x000000000010a947 */ /* 0x006fea0003800000 */
[----:B------:R-:W-:-:S06]  /*2330*/  USHF.L.U32 UR4, UR4, 0x1f, URZ ;  /* 0x0000001f04047899 */ /* 0x000fcc00080006ff */
[----:B------:R-:W-:-:S04]  /*2340*/  MOV R0, UR4 ;  /* 0x0000000400007c02 */ /* 0x000fc80008000f00 */
[----:B------:R-:W1:Y:S02]  /*2350*/  SYNCS.PHASECHK.TRANS64.TRYWAIT P0, [UR51+0x58], R0 ;  /* 0x00005800ff0075a7 */ /* 0x000e640008001133 */
[----:B-1----:R-:W-:Y:S05]  /*2360*/  @!P0 BRA `(.L_x_39) ;  /* 0x0000003400a88947 */ /* 0x002fea0003800000 */
.L_x_38:
[----:B------:R-:W-:Y:S01]  /*2370*/  UMOV UR50, URZ ;  /* 0x000000ff00327c82 */ /* 0x000fe20008000000 */
.L_x_43:
[----:B--23--:R-:W-:Y:S05]  /*2380*/  BRA.U UP0, `(.L_x_40) ;  /* 0x0000000500147547 */ /* 0x00cfea000b800000 */
[----:B------:R-:W-:Y:S02]  /*2390*/  USHF.L.U32 UR5, UR13, 0xa, URZ ;  /* 0x0000000a0d057899 */ /* 0x000fe400080006ff */
[----:B------:R-:W-:Y:S02]  /*23a0*/  ULEA UR6, UR13, UR71, 0x7 ;  /* 0x000000470d067291 */ /* 0x000fe4000f8e38ff */
[----:B------:R-:W-:Y:S02]  /*23b0*/  UIADD3 UR9, UPT, UPT, UR5, 0x6, URZ ;  /* 0x0000000605097890 */ /* 0x000fe4000fffe0ff */
[----:B------:R-:W-:Y:S02]  /*23c0*/  ULEA UR4, UR13, UR70, 0x8 ;  /* 0x000000460d047291 */ /* 0x000fe4000f8e40ff */
[----:B------:R-:W-:Y:S02]  /*23d0*/  ULEA UR38, UR13, UR51, 0x3 ;  /* 0x000000330d267291 */ /* 0x000fe4000f8e18ff */
[----:B------:R-:W-:Y:S02]  /*23e0*/  UIADD3 UR16, UPT, UPT, UR5, UR49, URZ ;  /* 0x0000003105107290 */ /* 0x000fe4000fffe0ff */
[----:B------:R-:W-:Y:S02]  /*23f0*/  UIADD3 UR14, UPT, UPT, UR5, UR48, URZ ;  /* 0x00000030050e7290 */ /* 0x000fe4000fffe0ff */
[----:B------:R-:W-:Y:S02]  /*2400*/  UIADD3 UR10, UPT, UPT, UR49, 0x2, UR5 ;  /* 0x00000002310a7890 */ /* 0x000fe4000fffe005 */
[----:B------:R-:W-:Y:S02]  /*2410*/  UIADD3 UR8, UPT, UPT, UR48, 0x2, UR5 ;  /* 0x0000000230087890 */ /* 0x000fe4000fffe005 */
[----:B------:R-:W-:Y:S02]  /*2420*/  UIADD3 UR46, UPT, UPT, UR49, 0x4, UR5 ;  /* 0x00000004312e7890 */ /* 0x000fe4000fffe005 */
[----:B------:R-:W-:Y:S02]  /*2430*/  UIADD3 UR44, UPT, UPT, UR48, 0x4, UR5 ;  /* 0x00000004302c7890 */ /* 0x000fe4000fffe005 */
[----:B------:R-:W-:Y:S02]  /*2440*/  UIADD3 UR42, UPT, UPT, UR9, UR49, URZ ;  /* 0x00000031092a7290 */ /* 0x000fe4000fffe0ff */
[----:B------:R-:W-:Y:S02]  /*2450*/  UIADD3 UR52, UPT, UPT, UR9, UR48, URZ ;  /* 0x0000003009347290 */ /* 0x000fe4000fffe0ff */
[----:B------:R-:W-:Y:S02]  /*2460*/  UIADD3 UR36, UPT, UPT, UR6, 0x20, URZ ;  /* 0x0000002006247890 */ /* 0x000fe4000fffe0ff */
        /* <DEDUP_REMOVED lines=9> */
[----:B------:R-:W-:Y:S01]  /*2500*/  UIADD3 UR53, UPT, UPT, UR38, 0x28, URZ ;  /* 0x0000002826357890 */ /* 0x000fe2000fffe0ff */
[----:B------:R-:W-:Y:S01]  /*2510*/  UMOV UR7, 0x4008 ;  /* 0x0000400800077882 */ /* 0x000fe20000000000 */
        /* <DEDUP_REMOVED lines=15> */
[----:B------:R-:W-:Y:S05]  /*2610*/  @P3 BRA `(.L_x_41) ;  /* 0x0000000000103947 */ /* 0x000fea0003800000 */
[----:B------:R-:W-:Y:S06]  /*2620*/  USHF.L.U32 UR39, UR40, 0x1f, URZ ;  /* 0x0000001f28277899 */ /* 0x000fec00080006ff */
[----:B-1----:R-:W-:Y:S04]  /*2630*/  MOV R0, UR39 ;  /* 0x0000002700007c02 */ /* 0x002fe80008000f00 */
[----:B------:R-:W1:Y:S02]  /*2640*/  SYNCS.PHASECHK.TRANS64.TRYWAIT P0, [UR38], R0 ;  /* 0x00000000ff0075a7 */ /* 0x000e640008001126 */
[----:B-1----:R-:W-:Y:S05]  /*2650*/  @!P0 BRA `(.L_x_42) ;  /* 0x00000034000c8947 */ /* 0x002fea0003800000 */
.L_x_41:
[----:B------:R2:W-:Y:S01]  /*2660*/  UTCCP.T.S.2CTA.4x32dp128bit tmem[UR12+0x1d0], gdesc[UR6] ;  /* 0x0001d0060c0079e7 */ /* 0x0005e20009300000 */
        /* <DEDUP_REMOVED lines=11> */
[----:B------:R2:W-:Y:S01]  /*2720*/  UTCOMMA.2CTA.4X gdesc[UR14], gdesc[UR16], tmem[UR41], tmem[UR60], idesc[UR61], tmem[UR68], UP4 ;  /* 0x80443c100e0075ea */ /* 0x0005e2000a200029 */
[----:B------:R-:W-:Y:S01]  /*2730*/  UPLOP3.LUT UP4, UPT, UPT, UPT, UPT, 0x80, 0x8 ;  /* 0x000000000008789c */ /* 0x000fe20003f8f070 */
[----:B------:R2:W-:Y:S01]  /*2740*/  UTCOMMA.2CTA.4X gdesc[UR8], gdesc[UR10], tmem[UR41], tmem[UR58], idesc[UR59], tmem[UR66], UPT ;  /* 0x80423a0a080075ea */ /* 0x0005e2000ba00029 */
[----:B------:R-:W-:Y:S01]  /*2750*/  UMOV UR47, 0x40004040 ;  /* 0x40004040002f7882 */ /* 0x000fe20000000000 */
[----:B------:R-:W-:Y:S01]  /*2760*/  UMOV UR45, 0x40004040 ;  /* 0x40004040002d7882 */ /* 0x000fe20000000000 */
[----:B------:R-:W-:Y:S01]  /*2770*/  UMOV UR43, 0x40004040 ;  /* 0x40004040002b7882 */ /* 0x000fe20000000000 */
[----:B------:R-:W-:Y:S01]  /*2780*/  UMOV UR38, UR52 ;  /* 0x0000003400267c82 */ /* 0x000fe20008000000 */
[----:B------:R-:W-:Y:S01]  /*2790*/  UMOV UR39, 0x40004040 ;  /* 0x4000404000277882 */ /* 0x000fe20000000000 */
[----:B------:R2:W-:Y:S01]  /*27a0*/  UTCOMMA.2CTA.4X gdesc[UR44], gdesc[UR46], tmem[UR41], tmem[UR56], idesc[UR57], tmem[UR64], UPT ;  /* 0x8040382e2c0075ea */ /* 0x0005e2000ba00029 */
[----:B------:R2:W-:Y:S01]  /*27b0*/  UTCOMMA.2CTA.4X gdesc[UR38], gdesc[UR42], tmem[UR41], tmem[UR54], idesc[UR55], tmem[UR62], UPT ;  /* 0x803e362a260075ea */ /* 0x0005e2000ba00029 */
[----:B------:R2:W-:Y:S01]  /*27c0*/  UTCBAR.2CTA.MULTICAST [UR53], URZ, UR72 ;  /* 0x000000ff350073e9 */ /* 0x0005e20008200848 */
[----:B------:R-:W-:Y:S01]  /*27d0*/  NOP ;  /* 0x0000000000007918 */ /* 0x000fe20000000000 */
.L_x_40:
[----:B--2---:R-:W-:Y:S01]  /*27e0*/  UIADD3 UR4, UPT, UPT, UR13, 0x1, URZ ;  /* 0x000000010d047890 */ /* 0x004fe2000fffe0ff */
[----:B------:R-:W-:Y:S01]  /*27f0*/  PLOP3.LUT P3, PT, PT, PT, PT, 0x80, 0x8 ;  /* 0x000000000008781c */ /* 0x000fe20003f6f070 */
[----:B------:R-:W-:Y:S02]  /*2800*/  UISETP.GT.U32.AND UP3, UPT, UR50, 0xe, UPT ;  /* 0x0000000e3200788c */ /* 0x000fe4000bf64070 */
[----:B------:R-:W-:Y:S02]  /*2810*/  UISETP.NE.AND UP2, UPT, UR4, 0x5, UPT ;  /* 0x000000050400788c */ /* 0x000fe4000bf45270 */
[----:B------:R-:W-:Y:S02]  /*2820*/  UISETP.NE.OR UP3, UPT, UR75, URZ, UP3 ;  /* 0x000000ff4b00728c */ /* 0x000fe40009f65670 */
[----:B------:R-:W-:Y:S02]  /*2830*/  USEL UR5, URZ, 0x1, UP2 ;  /* 0x00000001ff057887 */ /* 0x000fe40009000000 */
[----:B------:R-:W-:Y:S02]  /*2840*/  USEL UR13, UR4, URZ, UP2 ;  /* 0x000000ff040d7287 */ /* 0x000fe40009000000 */
[----:B------:R-:W-:Y:S01]  /*2850*/  ULOP3.LUT UR40, UR40, UR5, URZ, 0x3c, !UPT ;  /* 0x0000000528287292 */ /* 0x000fe2000f8e3cff */
[----:B------:R-:W-:Y:S04]  /*2860*/  PLOP3.LUT P0, PT, PT, PT, UP3, 0x80, 0x8 ;  /* 0x000000000008781c */ /* 0x000fe80003f0f038 */
[----:B------:R-:W-:Y:S02]  /*2870*/  @!UP3 USHF.L.U32 UR4, UR40, 0x1f, URZ ;  /* 0x0000001f2804b899 */ /* 0x000fe400080006ff */
[----:B------:R-:W-:Y:S04]  /*2880*/  @!UP3 ULEA UR5, UR13, UR51, 0x3 ;  /* 0x000000330d05b291 */ /* 0x000fe8000f8e18ff */
[----:B-1----:R-:W-:Y:S01]  /*2890*/  IMAD.U32 R0, RZ, RZ, UR4 ;  /* 0x00000004ff007e24 */ /* 0x002fe2000f8e00ff */
[----:B------:R-:W-:Y:S04]  /*28a0*/  UIADD3 UR4, UPT, UPT, UR50, 0x1, URZ ;  /* 0x0000000132047890 */ /* 0x000fe8000fffe0ff */
[----:B------:R2:W3:Y:S01]  /*28b0*/  @!P0 SYNCS.PHASECHK.TRANS64.TRYWAIT P3, [UR5], R0 ;  /* 0x00000000ff0085a7 */ /* 0x0004e20008061105 */
[----:B------:R-:W-:Y:S02]  /*28c0*/  UISETP.NE.AND UP2, UPT, UR4, 0x10, UPT ;  /* 0x000000100400788c */ /* 0x000fe4000bf45270 */
[----:B------:R-:W-:Y:S07]  /*28d0*/  UMOV UR50, UR4 ;  /* 0x0000000400327c82 */ /* 0x000fee0008000000 */
[----:B------:R-:W-:Y:S05]  /*28e0*/  BRA.U UP2, `(.L_x_43) ;  /* 0xfffffff902a47547 */ /* 0x000fea000b83ffff */
[----:B------:R-:W-:Y:S02]  /*28f0*/  LEA R2, R5, UR51, 0x3 ;  /* 0x0000003305027c11 */ /* 0x000fe4000f8e18ff */
[----:B------:R-:W-:Y:S01]  /*2900*/  SHF.L.U32 R3, R4, 0x1f, RZ ;  /* 0x0000001f04037819 */ /* 0x000fe200000006ff */
[----:B------:R-:W-:Y:S06]  /*2910*/  BRA.U UP1, `(.L_x_44) ;  /* 0x0000000101187547 */ /* 0x000fec000b800000 */
[----:B------:R-:W-:-:S06]  /*2920*/  USHF.L.U32 UR4, UR74, 0x1f, URZ ;  /* 0x0000001f4a047899 */ /* 0x000fcc00080006ff */
[----:B--2---:R-:W-:Y:S01]  /*2930*/  MOV R0, UR4 ;  /* 0x0000000400007c02 */ /* 0x004fe20008000f00 */
[----:B------:R-:W-:Y:S02]  /*2940*/  UMOV UR4, 0x3 ;  /* 0x0000000300047882 */ /* 0x000fe40000000000 */
[----:B------:R1:W-:Y:S01]  /*2950*/  UTCBAR.2CTA.MULTICAST [UR77], URZ, UR4 ;  /* 0x000000ff4d0073e9 */ /* 0x0003e20008200804 */
[----:B------:R1:W-:Y:S01]  /*2960*/  SYNCS.PHASECHK.TRANS64.TRYWAIT PT, [UR51+0x58], R0 ;  /* 0x00005800ff0075a7 */ /* 0x0003e200080e1133 */
[----:B------:R-:W-:Y:S02]  /*2970*/  NOP ;  /* 0x0000000000007918 */ /* 0x000fe40000000000 */
.L_x_44:
[----:B------:R-:W4:Y:S02]  /*2980*/  SYNCS.PHASECHK.TRANS64.TRYWAIT P0, [R2+URZ+0x60], R3 ;  /* 0x00006003020075a7 */ /* 0x000f2400080011ff */
[----:B----4-:R-:W-:Y:S05]  /*2990*/  @!P0 BRA `(.L_x_45) ;  /* 0x00000030005c8947 */ /* 0x010fea0003800000 */
.L_x_104:
[C---:B-12---:R-:W-:Y:S01]  /*29a0*/  LEA R0, R5.reuse, UR51, 0x4 ;  /* 0x0000003305007c11 */ /* 0x046fe2000f8e20ff */
[----:B------:R-:W-:Y:S01]  /*29b0*/  VIADD R5, R5, 0x1 ;  /* 0x0000000105057836 */ /* 0x000fe20000000000 */
[----:B------:R-:W-:Y:S01]  /*29c0*/  UMOV UR4, UR74 ;  /* 0x0000004a00047c82 */ /* 0x000fe20008000000 */
[----:B------:R-:W-:-:S03]  /*29d0*/  IMAD.MOV.U32 R3, RZ, RZ, 0x1 ;  /* 0x00000001ff037424 */ /* 0x000fc600078e00ff */
[----:B------:R-:W1:Y:S01]  /*29e0*/  LDS R0, [R0+0x35c1c] ;  /* 0x035c1c0000007984 */ /* 0x000e620000000800 */
[C---:B------:R-:W-:Y:S01]  /*29f0*/  ISETP.NE.AND P1, PT, R5.reuse, 0x2, PT ;  /* 0x000000020500780c */ /* 0x040fe20003f25270 */
[----:B------:R2:W-:Y:S06]  /*2a00*/  MEMBAR.ALL.CTA ;  /* 0x0000000000007992 */ /* 0x0005ec0000008000 */
[----:B--2---:R-:W2:Y:S01]  /*2a10*/  FENCE.VIEW.ASYNC.S ;  /* 0x00000000000073c6 */ /* 0x004ea20000000000 */
[----:B------:R-:W-:Y:S01]  /*2a20*/  SEL R5, R5, RZ, P1 ;  /* 0x000000ff05057207 */ /* 0x000fe20000800000 */
[----:B--2---:R2:W-:Y:S01]  /*2a30*/  SYNCS.ARRIVE.TRANS64.ART0 RZ, [R2+URZ+0x70], R3 ;  /* 0x0000700302ff79a7 */ /* 0x0045e200085000ff */
[----:B-1----:R-:W-:-:S02]  /*2a40*/  ISETP.NE.AND P0, PT, R0, 0x1, PT ;  /* 0x000000010000780c */ /* 0x002fc40003f05270 */
[----:B--2---:R-:W-:-:S04]  /*2a50*/  SEL R3, RZ, 0x1, P1 ;  /* 0x00000001ff037807 */ /* 0x004fc80000800000 */
[----:B------:R-:W-:-:S07]  /*2a60*/  LOP3.LUT R4, R4, R3, RZ, 0x3c, !PT ;  /* 0x0000000304047212 */ /* 0x000fce00078e3cff */
[----:B------:R-:W-:Y:S05]  /*2a70*/  @!P0 BRA `(.L_x_46) ;  /* 0xfffffff400f08947 */ /* 0x000fea000383ffff */
.L_x_37:
[----:B------:R-:W-:-:S09]  /*2a80*/  UISETP.NE.AND UP0, UPT, UR73, URZ, UPT ;  /* 0x000000ff4900728c */ /* 0x000fd2000bf05270 */
[----:B------:R-:W-:Y:S05]  /*2a90*/  BRA.U UP0, `(.L_x_47) ;  /* 0x00000001006c7547 */ /* 0x000fea000b800000 */
[----:B------:R-:W-:Y:S01]  /*2aa0*/  USHF.L.U32 UR4, UR74, 0x1f, URZ ;  /* 0x0000001f4a047899 */ /* 0x000fe200080006ff */
[----:B------:R-:W-:-:S05]  /*2ab0*/  MOV R0, UR51 ;  /* 0x0000003300007c02 */ /* 0x000fca0008000f00 */
[----:B----4-:R-:W-:Y:S02]  /*2ac0*/  MOV R2, UR4 ;  /* 0x0000000400027c02 */ /* 0x010fe40008000f00 */
[----:B------:R-:W-:-:S04]  /*2ad0*/  MOV R3, UR4 ;  /* 0x0000000400037c02 */ /* 0x000fc80008000f00 */
[----:B------:R1:W2:Y:S03]  /*2ae0*/  SYNCS.PHASECHK.TRANS64.TRYWAIT P0, [R0+URZ+0x58], R3 ;  /* 0x00005803000075a7 */ /* 0x0002a600080011ff */
[----:B--2---:R-:W-:Y:S05]  /*2af0*/  @!P0 NANOSLEEP.SYNCS 0x989680 ;  /* 0x009896800000895d */ /* 0x004fea0003900000 */
[----:B------:R-:W2:Y:S02]  /*2b00*/  @!P0 SYNCS.PHASECHK.TRANS64 P0, [R0+URZ+0x58], R3 ;  /* 0x00005803000085a7 */ /* 0x000ea400080010ff */
[----:B--2---:R-:W-:Y:S05]  /*2b10*/  @P0 BRA `(.L_x_47) ;  /* 0x00000000004c0947 */ /* 0x004fea0003800000 */
.L_x_48:
[----:B--2---:R2:W4:Y:S02]  /*2b20*/  SYNCS.PHASECHK.TRANS64.TRYWAIT P0, [R0+URZ+0x58], R3 ;  /* 0x00005803000075a7 */ /* 0x00452400080011ff */
[----:B----4-:R-:W-:Y:S05]  /*2b30*/  @!P0 NANOSLEEP.SYNCS 0x989680 ;  /* 0x009896800000895d */ /* 0x010fea0003900000 */
[----:B------:R-:W4:Y:S02]  /*2b40*/  @!P0 SYNCS.PHASECHK.TRANS64 P0, [R0+URZ+0x58], R3 ;  /* 0x00005803000085a7 */ /* 0x000f2400080010ff */
[----:B----4-:R-:W-:Y:S05]  /*2b50*/  @!P0 BRA `(.L_x_48) ;  /* 0xfffffffc00f08947 */ /* 0x010fea000383ffff */
[----:B------:R-:W-:Y:S05]  /*2b60*/  BRA `(.L_x_47) ;  /* 0x0000000000387947 */ /* 0x000fea0003800000 */
.L_x_35:
[----:B------:R-:W-:-:S13]  /*2b70*/  ISETP.NE.AND P0, PT, R126, RZ, PT ;  /* 0x000000ff7e00720c */ /* 0x000fda0003f05270 */
[----:B------:R-:W-:Y:S05]  /*2b80*/  @P0 BRA `(.L_x_49) ;  /* 0x00000000002c0947 */ /* 0x000fea0003800000 */
[----:B------:R-:W4:Y:S01]  /*2b90*/  S2UR UR6, SR_CgaCtaId ;  /* 0x00000000000679c3 */ /* 0x000f220000008800 */
[----:B------:R-:W-:Y:S01]  /*2ba0*/  UMOV UR4, 0x400 ;  /* 0x0000040000047882 */ /* 0x000fe20000000000 */
[----:B------:R-:W-:Y:S01]  /*2bb0*/  UMOV UR5, 0x20 ;  /* 0x0000002000057882 */ /* 0x000fe20000000000 */
[----:B------:R-:W-:Y:S01]  /*2bc0*/  ELECT P0, URZ, PT ;  /* 0x0000000000ff782f */ /* 0x000fe20003800000 */
[----:B----4-:R-:W-:Y:S02]  /*2bd0*/  ULEA UR6, UR6, UR4, 0x18 ;  /* 0x0000000406067291 */ /* 0x010fe4000f8ec0ff */
[----:B------:R-:W-:-:S04]  /*2be0*/  UIADD3 UR4, UPT, UPT, -UR5, 0x100000, URZ ;  /* 0x0010000005047890 */ /* 0x000fc8000fffe1ff */
[----:B------:R-:W-:Y:S02]  /*2bf0*/  USHF.L.U32 UR5, UR4, 0xb, URZ ;  /* 0x0000000b04057899 */ /* 0x000fe400080006ff */
[----:B------:R-:W-:Y:S01]  /*2c00*/  USHF.L.U32 UR4, UR4, 0x1, URZ ;  /* 0x0000000104047899 */ /* 0x000fe200080006ff */
[----:B------:R-:W4:Y:S11]  /*2c10*/  FENCE.VIEW.ASYNC.S ;  /* 0x00000000000073c6 */ /* 0x000f360000000000 */
[----:B----4-:R4:W1:Y:S01]  /*2c20*/  SYNCS.EXCH.64 URZ, [UR6+0x80], UR4 ;  /* 0x0000800406ff75b2 */ /* 0x0108620008000100 */
[----:B------:R-:W-:Y:S01]  /*2c30*/  NOP ;  /* 0x0000000000007918 */ /* 0x000fe20000000000 */
.L_x_49:
[----:B------:R-:W-:Y:S01]  /*2c40*/  NOP ;  /* 0x0000000000007918 */ /* 0x000fe20000000000 */
.L_x_47:
[C---:B------:R-:W-:Y:S02]  /*2c50*/  ISETP.NE.AND P0, PT, R126.reuse, RZ, PT ;  /* 0x000000ff7e00720c */ /* 0x040fe40003f05270 */
[----:B------:R-:W-:-:S11]  /*2c60*/  ISETP.GT.AND P1, PT, R126, 0x3, PT ;  /* 0x000000037e00780c */ /* 0x000fd60003f24270 */
[----:B------:R-:W-:Y:S05]  /*2c70*/  @P0 BRA `(.L_x_50) ;  /* 0x00000000002c0947 */ /* 0x000fea0003800000 */
[----:B----4-:R-:W4:Y:S01]  /*2c80*/  S2UR UR6, SR_CgaCtaId ;  /* 0x00000000000679c3 */ /* 0x010f220000008800 */
        /* <DEDUP_REMOVED lines=8> */
[----:B----4-:R4:W2:Y:S01]  /*2d10*/  SYNCS.EXCH.64 URZ, [UR6+0x80], UR4 ;  /* 0x0000800406ff75b2 */ /* 0x0108a20008000100 */
[----:B------:R-:W-:Y:S01]  /*2d20*/  NOP ;  /* 0x0000000000007918 */ /* 0x000fe20000000000 */
.L_x_50:
[----:B------:R-:W-:Y:S01]  /*2d30*/  NOP ;  /* 0x0000000000007918 */ /* 0x000fe20000000000 */
[----:B------:R-:W-:Y:S01]  /*2d40*/  @P1 NOP ;  /* 0x0000000000001918 */ /* 0x000fe20000000000 */
[----:B------:R-:W-:Y:S05]  /*2d50*/  @P1 BRA `(.L_x_51) ;  /* 0x0000002800541947 */ /* 0x000fea0003800000 */
        /* <DEDUP_REMOVED lines=10> */
[----:B----4-:R4:W3:Y:S01]  /*2e00*/  SYNCS.EXCH.64 URZ, [UR6+0x80], UR4 ;  /* 0x0000800406ff75b2 */ /* 0x0108e20008000100 */
[----:B------:R-:W-:Y:S01]  /*2e10*/  NOP ;  /* 0x0000000000007918 */ /* 0x000fe20000000000 */
.L_x_52:
[----:B------:R-:W-:Y:S01]  /*2e20*/  NOP ;  /* 0x0000000000007918 */ /* 0x000fe20000000000 */
[----:B------:R-:W-:Y:S05]  /*2e30*/  @P0 BRA `(.L_x_53) ;  /* 0x00000004008c0947 */ /* 0x000fea0003800000 */
[----:B------:R-:W5:Y:S01]  /*2e40*/  S2R R5, SR_CgaCtaId ;  /* 0x0000000000057919 */ /* 0x000f620000008800 */
[----:B-123--:R-:W-:Y:S01]  /*2e50*/  NOP ;  /* 0x0000000000007918 */ /* 0x00efe20000000000 */
[----:B------:R-:W-:Y:S02]  /*2e60*/  MOV R0, 0x40 ;  /* 0x0000004000007802 */ /* 0x000fe40000000f00 */
[----:B------:R-:W-:Y:S02]  /*2e70*/  MOV R4, 0x400 ;  /* 0x0000040000047802 */ /* 0x000fe40000000f00 */
[C---:B-----5:R-:W-:Y:S02]  /*2e80*/  LEA R0, R5.reuse, R0, 0x18 ;  /* 0x0000000005007211 */ /* 0x060fe400078ec0ff */
[----:B------:R-:W-:-:S04]  /*2e90*/  LEA R4, R5, R4, 0x18 ;  /* 0x0000000405047211 */ /* 0x000fc800078ec0ff */
[----:B------:R-:W1:Y:S02]  /*2ea0*/  LDS.U8 R0, [R0] ;  /* 0x0000000000007984 */ /* 0x000e640000000000 */
[----:B-1----:R-:W-:-:S13]  /*2eb0*/  ISETP.NE.AND P0, PT, R0, RZ, PT ;  /* 0x000000ff0000720c */ /* 0x002fda0003f05270 */
[----:B------:R-:W-:Y:S05]  /*2ec0*/  @P0 BRA `(.L_x_54) ;  /* 0x0000000400500947 */ /* 0x000fea0003800000 */
[C---:B------:R-:W-:Y:S02]  /*2ed0*/  LOP3.LUT R0, R5.reuse, 0x1, RZ, 0xc0, !PT ;  /* 0x0000000105007812 */ /* 0x040fe400078ec0ff */
[----:B------:R-:W-:Y:S02]  /*2ee0*/  LOP3.LUT R10, R5, 0x1, RZ, 0x3c, !PT ;  /* 0x00000001050a7812 */ /* 0x000fe400078e3cff */
[----:B------:R-:W-:-:S13]  /*2ef0*/  ISETP.NE.U32.AND P1, PT, R0, 0x1, PT ;  /* 0x000000010000780c */ /* 0x000fda0003f25070 */
[----:B------:R-:W-:Y:S05]  /*2f00*/  @!P1 BRA `(.L_x_55) ;  /* 0x0000000000c49947 */ /* 0x000fea0003800000 */
[----:B------:R-:W-:Y:S01]  /*2f10*/  ELECT P0, URZ, PT ;  /* 0x0000000000ff782f */ /* 0x000fe20003800000 */
[----:B------:R-:W-:-:S12]  /*2f20*/  BSSY B0, `(.L_x_55) ;  /* 0x000002f000007945 */ /* 0x000fd80003800000 */
[----:B------:R-:W-:Y:S05]  /*2f30*/  @!P0 BRA `(.L_x_56) ;  /* 0x0000000000b48947 */ /* 0x000fea0003800000 */
[----:B----4-:R-:W-:-:S05]  /*2f40*/  UMOV UR4, 0x10 ;  /* 0x0000001000047882 */ /* 0x010fca0000000000 */
[----:B------:R-:W-:Y:S04]  /*2f50*/  DEPBAR.LE SB1, 0x36 ;  /* 0x00009d800000791a */ /* 0x000fe80000000000 */
[----:B------:R-:W1:Y:S02]  /*2f60*/  UTCATOMSWS.2CTA.FIND_AND_SET.ALIGN UP0, UR4, UR4 ;  /* 0x00000004000475e3 */ /* 0x000e640008200800 */
[----:B-1----:R-:W-:Y:S01]  /*2f70*/  PLOP3.LUT P0, PT, PT, PT, UP0, 0x80, 0x8 ;  /* 0x000000000008781c */ /* 0x002fe20003f0f008 */
[----:B------:R-:W-:-:S03]  /*2f80*/  IMAD.U32 R13, RZ, RZ, UR4 ;  /* 0x00000004ff0d7e24 */ /* 0x000fc6000f8e00ff */
[----:B------:R-:W-:-:S04]  /*2f90*/  SEL R0, RZ, 0xffffffff, !P0 ;  /* 0xffffffffff007807 */ /* 0x000fc80004000000 */
[----:B------:R-:W-:-:S13]  /*2fa0*/  ISETP.NE.AND P0, PT, R0, RZ, PT ;  /* 0x000000ff0000720c */ /* 0x000fda0003f05270 */
[----:B------:R-:W-:Y:S05]  /*2fb0*/  @P0 BRA `(.L_x_57) ;  /* 0x0000000000240947 */ /* 0x000fea0003800000 */
.L_x_58:
[----:B------:R-:W-:Y:S05]  /*2fc0*/  NANOSLEEP 0x64 ;  /* 0x000000640000795d */ /* 0x000fea0003800000 */
[----:B------:R-:W-:-:S05]  /*2fd0*/  UMOV UR4, 0x10 ;  /* 0x0000001000047882 */ /* 0x000fca0000000000 */
[----:B------:R-:W-:Y:S04]  /*2fe0*/  DEPBAR.LE SB1, 0x36 ;  /* 0x00009d800000791a */ /* 0x000fe80000000000 */
[----:B------:R-:W1:Y:S02]  /*2ff0*/  UTCATOMSWS.2CTA.FIND_AND_SET.ALIGN UP0, UR4, UR4 ;  /* 0x00000004000475e3 */ /* 0x000e640008200800 */
[----:B-1----:R-:W-:Y:S01]  /*3000*/  PLOP3.LUT P0, PT, PT, PT, UP0, 0x80, 0x8 ;  /* 0x000000000008781c */ /* 0x002fe20003f0f008 */
[----:B------:R-:W-:-:S03]  /*3010*/  IMAD.U32 R13, RZ, RZ, UR4 ;  /* 0x00000004ff0d7e24 */ /* 0x000fc6000f8e00ff */
[----:B------:R-:W-:-:S04]  /*3020*/  SEL R0, RZ, 0xffffffff, !P0 ;  /* 0xffffffffff007807 */ /* 0x000fc80004000000 */
[----:B------:R-:W-:-:S13]  /*3030*/  ISETP.NE.AND P0, PT, R0, RZ, PT ;  /* 0x000000ff0000720c */ /* 0x000fda0003f05270 */
[----:B------:R-:W-:Y:S05]  /*3040*/  @!P0 BRA `(.L_x_58) ;  /* 0xfffffffc00dc8947 */ /* 0x000fea000383ffff */
.L_x_57:
[----:B------:R-:W-:Y:S01]  /*3050*/  MOV R0, 0x60 ;  /* 0x0000006000007802 */ /* 0x000fe20000000f00 */
[----:B------:R-:W-:Y:S02]  /*3060*/  VIADD R7, R4, 0x88 ;  /* 0x0000008804077836 */ /* 0x000fe40000000000 */
[----:B------:R-:W-:Y:S01]  /*3070*/  IMAD.MOV.U32 R8, RZ, RZ, 0x4 ;  /* 0x00000004ff087424 */ /* 0x000fe200078e00ff */
[----:B------:R-:W-:Y:S02]  /*3080*/  LEA R11, R5, R0, 0x18 ;  /* 0x00000000050b7211 */ /* 0x000fe400078ec0ff */
[----:B------:R-:W-:-:S03]  /*3090*/  MOV R0, 0x58 ;  /* 0x0000005800007802 */ /* 0x000fc60000000f00 */
[----:B------:R-:W1:Y:S01]  /*30a0*/  LDS R14, [R11] ;  /* 0x000000000b0e7984 */ /* 0x000e620000000800 */
[----:B------:R-:W-:Y:S01]  /*30b0*/  LEA R3, R5, R0, 0x18 ;  /* 0x0000000005037211 */ /* 0x000fe200078ec0ff */
[----:B-1----:R-:W-:-:S04]  /*30c0*/  IMAD.U32 R14, R14, -0x80000000, RZ ;  /* 0x800000000e0e7824 */ /* 0x002fc800078e00ff */
[----:B------:R-:W1:Y:S02]  /*30d0*/  SYNCS.PHASECHK.TRANS64.TRYWAIT P0, [R3+URZ], R14 ;  /* 0x0000000e030075a7 */ /* 0x000e6400080011ff */
[----:B-1----:R-:W-:Y:S05]  /*30e0*/  @P0 BRA `(.L_x_59) ;  /* 0x0000000000080947 */ /* 0x002fea0003800000 */
[----:B------:R-:W1:Y:S02]  /*30f0*/  SYNCS.PHASECHK.TRANS64.TRYWAIT P0, [R3+URZ], R14 ;  /* 0x0000000e030075a7 */ /* 0x000e6400080011ff */
[----:B-1----:R-:W-:Y:S05]  /*3100*/  @!P0 BRA `(.L_x_60) ;  /* 0x00000028009c8947 */ /* 0x002fea0003800000 */
.L_x_59:
[C---:B-1----:R-:W-:Y:S01]  /*3110*/  PRMT R3, R10.reuse, 0x654, R3 ;  /* 0x000006540a037816 */ /* 0x042fe20000000003 */
[C---:B------:R-:W-:Y:S01]  /*3120*/  IMAD.SHL.U32 R9, R13.reuse, 0x20, RZ ;  /* 0x000000200d097824 */ /* 0x040fe200078e00ff */
[----:B------:R-:W-:Y:S01]  /*3130*/  PRMT R2, R10, 0x654, R7 ;  /* 0x000006540a027816 */ /* 0x000fe20000000007 */
[----:B------:R-:W-:Y:S01]  /*3140*/  IMAD.MOV.U32 R6, RZ, RZ, 0xffff ;  /* 0x0000ffffff067424 */ /* 0x000fe200078e00ff */
[----:B------:R1:W-:Y:S01]  /*3150*/  SYNCS.ARRIVE.TRANS64.RED RZ, [R3+URZ], R8 ;  /* 0x0000000803ff79a7 */ /* 0x0003e200080004ff */
[----:B------:R-:W-:Y:S01]  /*3160*/  IMAD.MOV.U32 R0, RZ, RZ, 0x1 ;  /* 0x00000001ff007424 */ /* 0x000fe200078e00ff */
[----:B------:R2:W-:Y:S01]  /*3170*/  STS [R4+0x88], R9 ;  /* 0x0000880904007388 */ /* 0x0005e20000000800 */
[----:B------:R-:W-:Y:S01]  /*3180*/  VIADD R7, R13, 0x10 ;  /* 0x000000100d077836 */ /* 0x000fe20000000000 */
[----:B------:R-:W-:Y:S02]  /*3190*/  SHF.L.U32 R6, R6, R13, RZ ;  /* 0x0000000d06067219 */ /* 0x000fe400000006ff */
[----:B------:R2:W-:Y:S02]  /*31a0*/  STAS [R2.64], R13 ;  /* 0x0000000d02007dbd */ /* 0x0005e4000c0008ff */
[----:B------:R-:W-:-:S04]  /*31b0*/  SHF.L.U32 R7, R0, R7, RZ ;  /* 0x0000000700077219 */ /* 0x000fc800000006ff */
[----:B------:R-:W-:Y:S02]  /*31c0*/  LOP3.LUT R6, R7, R6, RZ, 0xfc, !PT ;  /* 0x0000000607067212 */ /* 0x000fe400078efcff */
[----:B-1----:R-:W-:-:S04]  /*31d0*/  MOV R8, 0x50 ;  /* 0x0000005000087802 */ /* 0x002fc80000000f00 */
[----:B------:R-:W-:-:S05]  /*31e0*/  LEA R7, R5, R8, 0x18 ;  /* 0x0000000805077211 */ /* 0x000fca00078ec0ff */
[----:B------:R2:W-:Y:S04]  /*31f0*/  ATOMS.OR RZ, [R7], R6 ;  /* 0x0000000607ff738c */ /* 0x0005e80003000000 */
[----:B------:R2:W-:Y:S02]  /*3200*/  ATOMS.XOR RZ, [R11], R0 ;  /* 0x000000000bff738c */ /* 0x0005e40003800000 */
.L_x_56:
[----:B----4-:R-:W-:Y:S05]  /*3210*/  BSYNC B0 ;  /* 0x0000000000007941 */ /* 0x010fea0003800000 */
.L_x_55:
[----:B------:R-:W-:Y:S05]  /*3220*/  @P1 BRA `(.L_x_61) ;  /* 0x0000000000881947 */ /* 0x000fea0003800000 */
[----:B------:R-:W-:Y:S05]  /*3230*/  WARPSYNC.ALL ;  /* 0x0000000000007948 */ /* 0x000fea0003800000 */
[----:B------:R-:W-:Y:S01]  /*3240*/  NOP ;  /* 0x0000000000007918 */ /* 0x000fe20000000000 */
[----:B------:R-:W-:-:S13]  /*3250*/  ELECT P0, URZ, PT ;  /* 0x0000000000ff782f */ /* 0x000fda0003800000 */
[----:B------:R-:W-:Y:S05]  /*3260*/  @!P0 BRA `(.L_x_61) ;  /* 0x0000000000788947 */ /* 0x000fea0003800000 */
[----:B--2---:R-:W-:Y:S02]  /*3270*/  MOV R0, 0x60 ;  /* 0x0000006000007802 */ /* 0x004fe40000000f00 */
[----:B----4-:R-:W-:Y:S02]  /*3280*/  MOV R2, 0x58 ;  /* 0x0000005800027802 */ /* 0x010fe40000000f00 */
[C---:B------:R-:W-:Y:S02]  /*3290*/  LEA R7, R5.reuse, R0, 0x18 ;  /* 0x0000000005077211 */ /* 0x040fe400078ec0ff */
[----:B------:R-:W-:-:S03]  /*32a0*/  LEA R3, R5, R2, 0x18 ;  /* 0x0000000205037211 */ /* 0x000fc600078ec0ff */
[----:B------:R-:W1:Y:S02]  /*32b0*/  LDS R0, [R7] ;  /* 0x0000000007007984 */ /* 0x000e640000000800 */
[----:B-1----:R-:W-:-:S04]  /*32c0*/  IMAD.U32 R8, R0, -0x80000000, RZ ;  /* 0x8000000000087824 */ /* 0x002fc800078e00ff */
[----:B------:R-:W1:Y:S02]  /*32d0*/  SYNCS.PHASECHK.TRANS64.TRYWAIT P0, [R3+URZ], R8 ;  /* 0x00000008030075a7 */ /* 0x000e6400080011ff */
[----:B-1----:R-:W-:Y:S05]  /*32e0*/  @P0 BRA `(.L_x_62) ;  /* 0x0000000000080947 */ /* 0x002fea0003800000 */
[----:B------:R-:W1:Y:S02]  /*32f0*/  SYNCS.PHASECHK.TRANS64.TRYWAIT P0, [R3+URZ], R8 ;  /* 0x00000008030075a7 */ /* 0x000e6400080011ff */
[----:B-1----:R-:W-:Y:S05]  /*3300*/  @!P0 BRA `(.L_x_63) ;  /* 0x0000002800348947 */ /* 0x002fea0003800000 */
.L_x_62:
[----:B------:R-:W2:Y:S01]  /*3310*/  LDS R13, [R4+0x88] ;  /* 0x00008800040d7984 */ /* 0x000ea20000000800 */
[----:B------:R-:W-:Y:S01]  /*3320*/  IMAD.MOV.U32 R2, RZ, RZ, 0xffff ;  /* 0x0000ffffff027424 */ /* 0x000fe200078e00ff */
[----:B-1----:R-:W-:Y:S01]  /*3330*/  PRMT R3, R10, 0x654, R3 ;  /* 0x000006540a037816 */ /* 0x002fe20000000003 */
[----:B------:R-:W-:Y:S02]  /*3340*/  IMAD.MOV.U32 R0, RZ, RZ, 0x1 ;  /* 0x00000001ff007424 */ /* 0x000fe400078e00ff */
[C---:B--2---:R-:W-:Y:S01]  /*3350*/  IMAD.SHL.U32 R11, R13.reuse, 0x20, RZ ;  /* 0x000000200d0b7824 */ /* 0x044fe200078e00ff */
[----:B------:R-:W-:Y:S01]  /*3360*/  SHF.L.U32 R2, R2, R13, RZ ;  /* 0x0000000d02027219 */ /* 0x000fe200000006ff */
[----:B------:R-:W-:-:S03]  /*3370*/  VIADD R9, R13, 0x10 ;  /* 0x000000100d097836 */ /* 0x000fc60000000000 */
[----:B------:R1:W-:Y:S01]  /*3380*/  STS [R4+0x88], R11 ;  /* 0x0000880b04007388 */ /* 0x0003e20000000800 */
[----:B------:R-:W-:Y:S02]  /*3390*/  MOV R6, 0x50 ;  /* 0x0000005000067802 */ /* 0x000fe40000000f00 */
[----:B------:R-:W-:Y:S02]  /*33a0*/  SHF.L.U32 R9, R0, R9, RZ ;  /* 0x0000000900097219 */ /* 0x000fe400000006ff */
[----:B------:R-:W-:Y:S02]  /*33b0*/  LEA R5, R5, R6, 0x18 ;  /* 0x0000000605057211 */ /* 0x000fe400078ec0ff */
[----:B------:R-:W-:-:S05]  /*33c0*/  LOP3.LUT R2, R9, R2, RZ, 0xfc, !PT ;  /* 0x0000000209027212 */ /* 0x000fca00078efcff */
[----:B------:R1:W-:Y:S01]  /*33d0*/  ATOMS.OR RZ, [R5], R2 ;  /* 0x0000000205ff738c */ /* 0x0003e20003000000 */
[----:B------:R1:W-:Y:S03]  /*33e0*/  SYNCS.ARRIVE.TRANS64.RED.A1T0 RZ, [R3+URZ], RZ ;  /* 0x000000ff03ff79a7 */ /* 0x0003e600081004ff */
[----:B------:R1:W-:Y:S01]  /*33f0*/  ATOMS.XOR RZ, [R7], R0 ;  /* 0x0000000007ff738c */ /* 0x0003e20003800000 */
[----:B------:R-:W-:Y:S05]  /*3400*/  BRA `(.L_x_61) ;  /* 0x0000000000107947 */ /* 0x000fea0003800000 */
.L_x_54:
[----:B------:R-:W-:Y:S02]  /*3410*/  MOV R3, 0xffffffff ;  /* 0xffffffff00037802 */ /* 0x000fe40000000f00 */
[----:B----4-:R-:W-:-:S03]  /*3420*/  MOV R2, 0x3450 ;  /* 0x0000345000027802 */ /* 0x010fc60000000f00 */
[----:B------:R1:W-:Y:S04]  /*3430*/  STS [R4+0x88], R3 ;  /* 0x0000880304007388 */ /* 0x0003e80000000800 */
[----:B-1----:R-:W-:Y:S05]  /*3440*/  CALL.REL.NOINC `($__internal_1_$__cuda_sm10x_tcgen05_guardrail_trap_phase_invalid_during_alloc) ;  /* 0x0000002800607944 */ /* 0x002fea0003c00000 */
.L_x_61:
[----:B------:R-:W-:Y:S05]  /*3450*/  WARPSYNC.ALL ;  /* 0x0000000000007948 */ /* 0x000fea0003800000 */
[----:B------:R-:W-:Y:S01]  /*3460*/  NOP ;  /* 0x0000000000007918 */ /* 0x000fe20000000000 */
.L_x_53:
[----:B----4-:R-:W4:Y:S08]  /*3470*/  S2UR UR4, SR_CgaCtaId ;  /* 0x00000000000479c3 */ /* 0x010f300000008800 */
[----:B-123--:R-:W-:Y:S01]  /*3480*/  BAR.SYNC.DEFER_BLOCKING 0x3, 0xa0 ;  /* 0x00c2800000007b1d */ /* 0x00efe20000010000 */
[----:B------:R-:W-:Y:S01]  /*3490*/  MOV R87, 0x400 ;  /* 0x0000040000577802 */ /* 0x000fe20000000f00 */
[----:B----4-:R-:W-:-:S05]  /*34a0*/  IMAD.U32 R86, RZ, RZ, UR4 ;  /* 0x00000004ff567e24 */ /* 0x010fca000f8e00ff */
[----:B------:R-:W-:-:S05]  /*34b0*/  LEA R87, R86, R87, 0x18 ;  /* 0x0000005756577211 */ /* 0x000fca00078ec0ff */
[----:B------:R1:W2:Y:S01]  /*34c0*/  LDS R124, [R87+0x88] ;  /* 0x00008800577c7984 */ /* 0x0002a20000000800 */
[----:B------:R-:W3:Y:S02]  /*34d0*/  SYNCS.PHASECHK.TRANS64.TRYWAIT P0, [R87+URZ+0x60], RZ ;  /* 0x000060ff570075a7 */ /* 0x000ee400080011ff */
[----:B-123--:R-:W-:Y:S05]  /*34e0*/  @!P0 BRA `(.L_x_64) ;  /* 0x0000002400d48947 */ /* 0x00efea0003800000 */
.L_x_107:
[----:B------:R-:W2:Y:S01]  /*34f0*/  LDS.128 R88, [R87+0x35c10] ;  /* 0x035c100057587984 */ /* 0x000ea20000000c00 */
[----:B------:R-:W-:Y:S01]  /*3500*/  HFMA2 R0, -RZ, RZ, 0, 5.9604644775390625e-08 ;  /* 0x00000001ff007431 */ /* 0x000fe200000001ff */
[----:B------:R3:W-:Y:S06]  /*3510*/  MEMBAR.ALL.CTA ;  /* 0x0000000000007992 */ /* 0x0007ec0000008000 */
[----:B---3--:R-:W3:Y:S02]  /*3520*/  FENCE.VIEW.ASYNC.S ;  /* 0x00000000000073c6 */ /* 0x008ee40000000000 */
[----:B---3--:R3:W-:Y:S01]  /*3530*/  SYNCS.ARRIVE.TRANS64.ART0 RZ, [R87+URZ+0x70], R0 ;  /* 0x0000700057ff79a7 */ /* 0x0087e200085000ff */
[----:B--2---:R-:W-:-:S13]  /*3540*/  ISETP.NE.AND P0, PT, R91, 0x1, PT ;  /* 0x000000015b00780c */ /* 0x004fda0003f05270 */
[----:B---3--:R-:W-:Y:S05]  /*3550*/  @P0 BRA `(.L_x_65) ;  /* 0x0000001c001c0947 */ /* 0x008fea0003800000 */
[----:B------:R-:W-:Y:S01]  /*3560*/  R2UR UR5, R127 ;  /* 0x000000007f0572ca */ /* 0x000fe200000e0000 */
[C---:B------:R-:W-:Y:S01]  /*3570*/  IMAD.SHL.U32 R4, R106.reuse, 0x40, RZ ;  /* 0x000000406a047824 */ /* 0x040fe200078e00ff */
[----:B------:R-:W-:Y:S01]  /*3580*/  R2UR UR4, R125 ;  /* 0x000000007d0472ca */ /* 0x000fe200000e0000 */
[----:B------:R-:W-:Y:S01]  /*3590*/  IMAD.SHL.U32 R2, R106, 0x80, RZ ;  /* 0x000000806a027824 */ /* 0x000fe200078e00ff */
[----:B------:R-:W-:Y:S01]  /*35a0*/  SHF.R.U32.HI R3, RZ, 0x5, R106 ;  /* 0x00000005ff037819 */ /* 0x000fe2000001166a */
[----:B------:R-:W-:Y:S01]  /*35b0*/  VIADD R104, R87, 0x58 ;  /* 0x0000005857687836 */ /* 0x000fe20000000000 */
[----:B------:R-:W-:Y:S01]  /*35c0*/  LOP3.LUT R4, R4, 0x7c0, RZ, 0xc0, !PT ;  /* 0x000007c004047812 */ /* 0x000fe200078ec0ff */
[----:B------:R-:W2:Y:S01]  /*35d0*/  S2R R105, SR_LANEID ;  /* 0x0000000000697919 */ /* 0x000ea20000000000 */
[----:B------:R-:W-:Y:S01]  /*35e0*/  LOP3.LUT R2, R2, 0xf80, RZ, 0xc0, !PT ;  /* 0x00000f8002027812 */ /* 0x000fe200078ec0ff */
[----:B------:R-:W3:Y:S01]  /*35f0*/  S2UR UR7, SR_CgaCtaId ;  /* 0x00000000000779c3 */ /* 0x000ee20000008800 */
[----:B------:R-:W-:Y:S01]  /*3600*/  IMAD R123, R126, 0x4, R87 ;  /* 0x000000047e7b7824 */ /* 0x000fe200078e0257 */
[----:B------:R-:W4:Y:S01]  /*3610*/  LDCU.64 UR10, c[0x0][0x348] ;  /* 0x00006900ff0a77ac */ /* 0x000f220008000a00 */
[C---:B------:R-:W-:Y:S01]  /*3620*/  IMAD R4, R3.reuse, 0x800, R4 ;  /* 0x0000080003047824 */ /* 0x040fe200078e0204 */
[C---:B------:R-:W-:Y:S01]  /*3630*/  ISETP.NE.AND P0, PT, R86.reuse, UR5, PT ;  /* 0x0000000556007c0c */ /* 0x040fe2000bf05270 */
[----:B------:R-:W-:Y:S01]  /*3640*/  IMAD R2, R3, 0x1000, R2 ;  /* 0x0000100003027824 */ /* 0x000fe200078e0202 */
[----:B------:R-:W-:Y:S01]  /*3650*/  USHF.R.U32.HI UR4, URZ, 0x1, UR4 ;  /* 0x00000001ff047899 */ /* 0x000fe20008011604 */
[C---:B------:R-:W-:Y:S01]  /*3660*/  IMAD.IADD R4, R87.reuse, 0x1, R4 ;  /* 0x0000000157047824 */ /* 0x040fe200078e0204 */
[----:B------:R-:W-:Y:S01]  /*3670*/  ISETP.LT.AND P0, PT, R86, RZ, P0 ;  /* 0x000000ff5600720c */ /* 0x000fe20000701270 */
[----:B------:R-:W-:Y:S01]  /*3680*/  IMAD.IADD R2, R87, 0x1, R2 ;  /* 0x0000000157027824 */ /* 0x000fe200078e0202 */
[----:B------:R-:W-:Y:S01]  /*3690*/  UIADD3 UR5, UPT, UPT, UR4, -0x1, URZ ;  /* 0xffffffff04057890 */ /* 0x000fe2000fffe0ff */
[----:B------:R-:W-:-:S02]  /*36a0*/  VIADD R5, R4, 0x4430 ;  /* 0x0000443004057836 */ /* 0x000fc40000000000 */
[----:B------:R-:W-:Y:S02]  /*36b0*/  VIADD R6, R4, 0x4420 ;  /* 0x0000442004067836 */ /* 0x000fe40000000000 */
[----:B------:R-:W-:Y:S01]  /*36c0*/  IMAD.MOV.U32 R110, RZ, RZ, 0x1 ;  /* 0x00000001ff6e7424 */ /* 0x000fe200078e00ff */
[----:B------:R-:W-:Y:S01]  /*36d0*/  SHF.R.U32.HI R122, RZ, 0x3, R5 ;  /* 0x00000003ff7a7819 */ /* 0x000fe20000011605 */
[----:B------:R-:W-:Y:S01]  /*36e0*/  IMAD.U32 R7, RZ, RZ, UR5 ;  /* 0x00000005ff077e24 */ /* 0x000fe2000f8e00ff */
[----:B------:R-:W-:Y:S01]  /*36f0*/  SHF.R.U32.HI R121, RZ, 0x3, R6 ;  /* 0x00000003ff797819 */ /* 0x000fe20000011606 */
[----:B------:R-:W-:Y:S01]  /*3700*/  IMAD.MOV.U32 R108, RZ, RZ, RZ ;  /* 0x000000ffff6c7224 */ /* 0x000fe200078e00ff */
[----:B------:R-:W-:Y:S01]  /*3710*/  LOP3.LUT R122, R5, 0x30, R122, 0x78, !PT ;  /* 0x00000030057a7812 */ /* 0x000fe200078e787a */
[----:B------:R-:W-:Y:S01]  /*3720*/  @!P0 IMAD R7, RZ, RZ, UR4 ;  /* 0x00000004ff078e24 */ /* 0x000fe2000f8e02ff */
[----:B------:R-:W-:Y:S01]  /*3730*/  LOP3.LUT R121, R6, 0x30, R121, 0x78, !PT ;  /* 0x0000003006797812 */ /* 0x000fe200078e7879 */
[----:B------:R-:W-:-:S02]  /*3740*/  VIADD R5, R2, 0x430 ;  /* 0x0000043002057836 */ /* 0x000fc40000000000 */
[----:B------:R-:W-:Y:S02]  /*3750*/  IMAD.IADD R7, R7, 0x1, R7 ;  /* 0x0000000107077824 */ /* 0x000fe400078e0207 */
[----:B------:R-:W-:Y:S01]  /*3760*/  VIADD R6, R2, 0x420 ;  /* 0x0000042002067836 */ /* 0x000fe20000000000 */
[----:B------:R-:W-:Y:S01]  /*3770*/  SHF.R.U32.HI R118, RZ, 0x3, R5 ;  /* 0x00000003ff767819 */ /* 0x000fe20000011605 */
[----:B------:R-:W-:Y:S01]  /*3780*/  IMAD.MOV.U32 R107, RZ, RZ, RZ ;  /* 0x000000ffff6b7224 */ /* 0x000fe200078e00ff */
[----:B------:R-:W-:Y:S01]  /*3790*/  PRMT R104, R7, 0x654, R104 ;  /* 0x0000065407687816 */ /* 0x000fe20000000068 */
[C---:B------:R-:W-:Y:S01]  /*37a0*/  VIADD R7, R4.reuse, 0x4410 ;  /* 0x0000441004077836 */ /* 0x040fe20000000000 */
[----:B------:R-:W-:Y:S01]  /*37b0*/  SHF.R.U32.HI R117, RZ, 0x3, R6 ;  /* 0x00000003ff757819 */ /* 0x000fe20000011606 */
[----:B------:R-:W-:Y:S01]  /*37c0*/  VIADD R4, R4, 0x4400 ;  /* 0x0000440004047836 */ /* 0x000fe20000000000 */
[----:B------:R-:W-:Y:S01]  /*37d0*/  LOP3.LUT R118, R5, 0x70, R118, 0x78, !PT ;  /* 0x0000007005767812 */ /* 0x000fe200078e7876 */
[----:B------:R-:W-:Y:S01]  /*37e0*/  VIADD R5, R2, 0x470 ;  /* 0x0000047002057836 */ /* 0x000fe20000000000 */
[----:B------:R-:W-:Y:S01]  /*37f0*/  SHF.R.U32.HI R120, RZ, 0x3, R7 ;  /* 0x00000003ff787819 */ /* 0x000fe20000011607 */
[----:B------:R-:W-:Y:S01]  /*3800*/  IMAD R112, R3, 0x200000, R124 ;  /* 0x0020000003707824 */ /* 0x000fe200078e027c */
[----:B------:R-:W-:-:S02]  /*3810*/  SHF.R.U32.HI R119, RZ, 0x3, R4 ;  /* 0x00000003ff777819 */ /* 0x000fc40000011604 */
[----:B------:R-:W-:Y:S01]  /*3820*/  LOP3.LUT R120, R7, 0x30, R120, 0x78, !PT ;  /* 0x0000003007787812 */ /* 0x000fe200078e7878 */
[----:B------:R-:W-:Y:S01]  /*3830*/  VIADD R7, R2, 0x410 ;  /* 0x0000041002077836 */ /* 0x000fe20000000000 */
[----:B------:R-:W-:Y:S01]  /*3840*/  LOP3.LUT R119, R4, 0x30, R119, 0x78, !PT ;  /* 0x0000003004777812 */ /* 0x000fe200078e7877 */
[----:B------:R-:W-:Y:S01]  /*3850*/  VIADD R4, R2, 0x400 ;  /* 0x0000040002047836 */ /* 0x000fe20000000000 */
[----:B------:R-:W-:Y:S01]  /*3860*/  LOP3.LUT R117, R6, 0x70, R117, 0x78, !PT ;  /* 0x0000007006757812 */ /* 0x000fe200078e7875 */
[----:B------:R-:W-:Y:S01]  /*3870*/  VIADD R6, R2, 0x460 ;  /* 0x0000046002067836 */ /* 0x000fe20000000000 */
[----:B------:R-:W-:Y:S02]  /*3880*/  SHF.R.U32.HI R116, RZ, 0x3, R7 ;  /* 0x00000003ff747819 */ /* 0x000fe40000011607 */
[----:B------:R-:W-:Y:S02]  /*3890*/  SHF.R.U32.HI R115, RZ, 0x3, R4 ;  /* 0x00000003ff737819 */ /* 0x000fe40000011604 */
[----:B------:R-:W-:-:S02]  /*38a0*/  SHF.R.U32.HI R114, RZ, 0x3, R5 ;  /* 0x00000003ff727819 */ /* 0x000fc40000011605 */
[----:B------:R-:W-:Y:S01]  /*38b0*/  LOP3.LUT R115, R4, 0x70, R115, 0x78, !PT ;  /* 0x0000007004737812 */ /* 0x000fe200078e7873 */
[C---:B------:R-:W-:Y:S01]  /*38c0*/  VIADD R4, R2.reuse, 0x450 ;  /* 0x0000045002047836 */ /* 0x040fe20000000000 */
[----:B------:R-:W-:Y:S01]  /*38d0*/  SHF.R.U32.HI R113, RZ, 0x3, R6 ;  /* 0x00000003ff717819 */ /* 0x000fe20000011606 */
[----:B------:R-:W-:Y:S01]  /*38e0*/  VIADD R2, R2, 0x440 ;  /* 0x0000044002027836 */ /* 0x000fe20000000000 */
[----:B------:R-:W-:Y:S02]  /*38f0*/  LOP3.LUT R116, R7, 0x70, R116, 0x78, !PT ;  /* 0x0000007007747812 */ /* 0x000fe400078e7874 */
[----:B------:R-:W-:Y:S02]  /*3900*/  SHF.R.U32.HI R111, RZ, 0x3, R4 ;  /* 0x00000003ff6f7819 */ /* 0x000fe40000011604 */
[----:B------:R-:W-:Y:S02]  /*3910*/  SHF.R.U32.HI R109, RZ, 0x3, R2 ;  /* 0x00000003ff6d7819 */ /* 0x000fe40000011602 */
[----:B------:R-:W-:-:S02]  /*3920*/  LOP3.LUT R114, R5, 0x70, R114, 0x78, !PT ;  /* 0x0000007005727812 */ /* 0x000fc400078e7872 */
[----:B------:R-:W-:Y:S02]  /*3930*/  LOP3.LUT R113, R6, 0x70, R113, 0x78, !PT ;  /* 0x0000007006717812 */ /* 0x000fe400078e7871 */
[----:B------:R-:W-:Y:S02]  /*3940*/  LOP3.LUT R111, R4, 0x70, R111, 0x78, !PT ;  /* 0x00000070046f7812 */ /* 0x000fe400078e786f */
[----:B--234-:R-:W-:-:S07]  /*3950*/  LOP3.LUT R109, R2, 0x70, R109, 0x78, !PT ;  /* 0x00000070026d7812 */ /* 0x01cfce00078e786d */
.L_x_78:
[----:B------:R-:W2:Y:S01]  /*3960*/  LDC.64 R6, c[0x0][0x750] ;  /* 0x0001d400ff067b82 */ /* 0x000ea20000000a00 */
[----:B------:R-:W3:Y:S01]  /*3970*/  LDCU.64 UR4, c[0x0][0x358] ;  /* 0x00006b00ff0477ac */ /* 0x000ee20008000a00 */
[----:B------:R-:W-:-:S05]  /*3980*/  IMAD.SHL.U32 R3, R88, 0x100, RZ ;  /* 0x0000010058037824 */ /* 0x000fca00078e00ff */
[----:B------:R-:W-:Y:S01]  /*3990*/  LEA.HI.SX32 R2, R3, R106, 0x1f ;  /* 0x0000006a03027211 */ /* 0x000fe200078ffaff */
[----:B------:R-:W4:Y:S01]  /*39a0*/  LDC.64 R4, c[0x0][0x758] ;  /* 0x0001d600ff047b82 */ /* 0x000f220000000a00 */
[----:B--2---:R-:W-:-:S05]  /*39b0*/  IMAD.WIDE R6, R90, 0x4, R6 ;  /* 0x000000045a067825 */ /* 0x004fca00078e0206 */
[----:B---3--:R2:W5:Y:S01]  /*39c0*/  LDG.E R129, desc[UR4][R6.64] ;  /* 0x0000000406817981 */ /* 0x008562000c1e1900 */
[----:B----4-:R-:W-:-:S04]  /*39d0*/  IMAD.WIDE R8, R2, 0x4, R4 ;  /* 0x0000000402087825 */ /* 0x010fc800078e0204 */
[----:B------:R-:W-:Y:S01]  /*39e0*/  IMAD.U32 R2, R107, -0x80000000, RZ ;  /* 0x800000006b027824 */ /* 0x000fe200078e00ff */
[----:B------:R2:W5:Y:S03]  /*39f0*/  LDG.E R128, desc[UR4][R8.64] ;  /* 0x0000000408807981 */ /* 0x000566000c1e1900 */
[----:B------:R-:W3:Y:S01]  /*3a00*/  SYNCS.PHASECHK.TRANS64.TRYWAIT P0, [R87+URZ+0x50], R2 ;  /* 0x00005002570075a7 */ /* 0x000ee200080011ff */
[----:B------:R-:W-:-:S04]  /*3a10*/  LEA.HI R4, R88, R88, RZ, 0x1 ;  /* 0x0000005858047211 */ /* 0x000fc800078f08ff */
[----:B------:R-:W-:-:S04]  /*3a20*/  LOP3.LUT R3, R4, 0xfffffffe, RZ, 0xc0, !PT ;  /* 0xfffffffe04037812 */ /* 0x000fc800078ec0ff */
[----:B------:R-:W-:-:S04]  /*3a30*/  ISETP.NE.AND P1, PT, R88, R3, PT ;  /* 0x000000035800720c */ /* 0x000fc80003f25270 */
[----:B------:R-:W-:Y:S02]  /*3a40*/  ISETP.LT.AND P1, PT, R88, RZ, P1 ;  /* 0x000000ff5800720c */ /* 0x000fe40000f21270 */
[----:B------:R-:W-:Y:S01]  /*3a50*/  SHF.R.U32.HI R3, RZ, 0x1, R4 ;  /* 0x00000001ff037819 */ /* 0x000fe20000011604 */
[----:B------:R-:W-:-:S03]  /*3a60*/  IMAD.MOV.U32 R103, RZ, RZ, R90 ;  /* 0x000000ffff677224 */ /* 0x000fc600078e005a */
[----:B------:R-:W-:-:S07]  /*3a70*/  IADD3 R131, PT, PT, R3, -0x1, RZ ;  /* 0xffffffff03837810 */ /* 0x000fce0007ffe0ff */
[----:B------:R-:W-:Y:S01]  /*3a80*/  @!P1 IADD3 R131, PT, PT, R3, RZ, RZ ;  /* 0x000000ff03839210 */ /* 0x000fe20007ffe0ff */
[----:B--23--:R-:W-:Y:S06]  /*3a90*/  @!P0 BRA `(.L_x_66) ;  /* 0x00000020007c8947 */ /* 0x00cfec0003800000 */
.L_x_109:
[----:B------:R-:W-:Y:S01]  /*3aa0*/  SHF.R.S32.HI R102, RZ, 0x1f, R90 ;  /* 0x0000001fff667819 */ /* 0x000fe2000001145a */
[C---:B------:R-:W-:Y:S01]  /*3ab0*/  IMAD R130, R107.reuse, 0xd0, R112 ;  /* 0x000000d06b827824 */ /* 0x040fe200078e0270 */
[----:B------:R-:W-:Y:S02]  /*3ac0*/  ISETP.NE.AND P4, PT, R107, RZ, PT ;  /* 0x000000ff6b00720c */ /* 0x000fe40003f85270 */
[----:B------:R-:W-:Y:S02]  /*3ad0*/  CS2R R134, SRZ ;  /* 0x0000000000867805 */ /* 0x000fe4000001ff00 */
[----:B------:R-:W-:Y:S02]  /*3ae0*/  CS2R R132, SRZ ;  /* 0x0000000000847805 */ /* 0x000fe4000001ff00 */
[----:B------:R-:W-:-:S07]  /*3af0*/  LEA R131, R131, UR76, 0x8 ;  /* 0x0000004c83837c11 */ /* 0x000fce000f8e40ff */
.L_x_73:
[----:B------:R-:W-:Y:S01]  /*3b00*/  IADD3 R88, PT, PT, R134, 0x3, RZ ;  /* 0x0000000386587810 */ /* 0x000fe20007ffe0ff */
[----:B------:R-:W-:Y:S05]  /*3b10*/  WARPSYNC.ALL ;  /* 0x0000000000007948 */ /* 0x000fea0003800000 */
[----:B------:R-:W-:Y:S01]  /*3b20*/  NOP ;  /* 0x0000000000007918 */ /* 0x000fe20000000000 */
[----:B------:R-:W-:Y:S01]  /*3b30*/  SEL R88, R88, R133, !P4 ;  /* 0x0000008558587207 */ /* 0x000fe20006000000 */
[----:B------:R-:W-:Y:S01]  /*3b40*/  BSSY.RECONVERGENT B0, `(.L_x_67) ;  /* 0x000003a000007945 */ /* 0x000fe20003800200 */
[----:B------:R-:W-:Y:S02]  /*3b50*/  ISETP.NE.AND P0, PT, R132, RZ, PT ;  /* 0x000000ff8400720c */ /* 0x000fe40003f05270 */
[----:B------:R-:W-:-:S04]  /*3b60*/  SHF.L.U32 R90, R88, 0x6, RZ ;  /* 0x00000006585a7819 */ /* 0x000fc800000006ff */
[----:B------:R-:W-:-:S04]  /*3b70*/  IADD3 R2, PT, PT, R130, R90, RZ ;  /* 0x0000005a82027210 */ /* 0x000fc80007ffe0ff */
[----:B------:R-:W-:-:S13]  /*3b80*/  R2UR UR4, R2 ;  /* 0x00000000020472ca */ /* 0x000fda00000e0000 */
[----:B------:R-:W3:Y:S01]  /*3b90*/  LDTM.x32 R36, tmem[UR4+0x20] ;  /* 0x00002004002479ee */ /* 0x000ee200082c0000 */
[----:B------:R-:W-:-:S13]  /*3ba0*/  R2UR UR4, R2 ;  /* 0x00000000020472ca */ /* 0x000fda00000e0000 */
[----:B------:R-:W4:Y:S01]  /*3bb0*/  LDTM.x32 R4, tmem[UR4] ;  /* 0x00000004000479ee */ /* 0x000f2200082c0000 */
[-C--:B--23-5:R-:W-:Y:S02]  /*3bc0*/  FMUL2 R2, R36.F32x2.HI_LO, R129.reuse.F32 ;  /* 0x000000812402724a */ /* 0x0acfe40001000000 */
[-C--:B------:R-:W-:Y:S02]  /*3bd0*/  FMUL2 R36, R40.F32x2.HI_LO, R129.reuse.F32 ;  /* 0x000000812824724a */ /* 0x080fe40001000000 */
[-C--:B------:R-:W-:Y:S02]  /*3be0*/  FMUL2 R40, R44.F32x2.HI_LO, R129.reuse.F32 ;  /* 0x000000812c28724a */ /* 0x080fe40001000000 */
[-C--:B------:R-:W-:Y:S02]  /*3bf0*/  FMUL2 R44, R48.F32x2.HI_LO, R129.reuse.F32 ;  /* 0x00000081302c724a */ /* 0x080fe40001000000 */
[-C--:B------:R-:W-:Y:S02]  /*3c00*/  FMUL2 R48, R52.F32x2.HI_LO, R129.reuse.F32 ;  /* 0x000000813430724a */ /* 0x080fe40001000000 */
[----:B------:R-:W-:-:S02]  /*3c10*/  FMUL2 R38, R38.F32x2.HI_LO, R129.F32 ;  /* 0x000000812626724a */ /* 0x000fc40001000000 */
[-C--:B------:R-:W-:Y:S02]  /*3c20*/  FMUL2 R42, R42.F32x2.HI_LO, R129.reuse.F32 ;  /* 0x000000812a2a724a */ /* 0x080fe40001000000 */
[-C--:B------:R-:W-:Y:S02]  /*3c30*/  FMUL2 R46, R46.F32x2.HI_LO, R129.reuse.F32 ;  /* 0x000000812e2e724a */ /* 0x080fe40001000000 */
[-C--:B------:R-:W-:Y:S02]  /*3c40*/  FMUL2 R50, R50.F32x2.HI_LO, R129.reuse.F32 ;  /* 0x000000813232724a */ /* 0x080fe40001000000 */
[-C--:B------:R-:W-:Y:S02]  /*3c50*/  FMUL2 R54, R54.F32x2.HI_LO, R129.reuse.F32 ;  /* 0x000000813636724a */ /* 0x080fe40001000000 */
[-C--:B------:R-:W-:Y:S02]  /*3c60*/  FMUL2 R52, R56.F32x2.HI_LO, R129.reuse.F32 ;  /* 0x000000813834724a */ /* 0x080fe40001000000 */
[----:B------:R-:W-:-:S02]  /*3c70*/  FMUL2 R58, R58.F32x2.HI_LO, R129.F32 ;  /* 0x000000813a3a724a */ /* 0x000fc40001000000 */
[-C--:B------:R-:W-:Y:S02]  /*3c80*/  FMUL2 R56, R60.F32x2.HI_LO, R129.reuse.F32 ;  /* 0x000000813c38724a */ /* 0x080fe40001000000 */
[-C--:B------:R-:W-:Y:S02]  /*3c90*/  FMUL2 R60, R64.F32x2.HI_LO, R129.reuse.F32 ;  /* 0x00000081403c724a */ /* 0x080fe40001000000 */
[-C--:B----4-:R-:W-:Y:S01]  /*3ca0*/  FMUL2 R70, R8.F32x2.HI_LO, R129.reuse.F32 ;  /* 0x000000810846724a */ /* 0x090fe20001000000 */
[----:B------:R-:W-:Y:S01]  /*3cb0*/  F2FP.BF16.F32.PACK_AB R8, R3, R2 ;  /* 0x000000020308723e */ /* 0x000fe200000010ff */
[-C--:B------:R-:W-:Y:S01]  /*3cc0*/  FMUL2 R72, R10.F32x2.HI_LO, R129.reuse.F32 ;  /* 0x000000810a48724a */ /* 0x080fe20001000000 */
        /* <DEDUP_REMOVED lines=21> */
[----:B------:R-:W-:-:S02]  /*3e20*/  FMUL2 R24, R24.F32x2.HI_LO, R129.F32 ;  /* 0x000000811818724a */ /* 0x000fc40001000000 */
[-C--:B------:R-:W-:Y:S02]  /*3e30*/  FMUL2 R26, R26.F32x2.HI_LO, R129.reuse.F32 ;  /* 0x000000811a1a724a */ /* 0x080fe40001000000 */
[-C--:B------:R-:W-:Y:S02]  /*3e40*/  FMUL2 R28, R28.F32x2.HI_LO, R129.reuse.F32 ;  /* 0x000000811c1c724a */ /* 0x080fe40001000000 */
[-C--:B------:R-:W-:Y:S02]  /*3e50*/  FMUL2 R30, R30.F32x2.HI_LO, R129.reuse.F32 ;  /* 0x000000811e1e724a */ /* 0x080fe40001000000 */
[-C--:B------:R-:W-:Y:S02]  /*3e60*/  FMUL2 R32, R32.F32x2.HI_LO, R129.reuse.F32 ;  /* 0x000000812020724a */ /* 0x080fe40001000000 */
[----:B------:R-:W-:Y:S01]  /*3e70*/  FMUL2 R34, R34.F32x2.HI_LO, R129.F32 ;  /* 0x000000812222724a */ /* 0x000fe20001000000 */
[----:B------:R-:W-:Y:S06]  /*3e80*/  @P0 BRA `(.L_x_68) ;  /* 0x0000000000140947 */ /* 0x000fec0003800000 */
[----:B------:R-:W-:Y:S01]  /*3e90*/  ELECT P0, URZ, PT ;  /* 0x0000000000ff782f */ /* 0x000fe20003800000 */
[----:B------:R-:W-:Y:S01]  /*3ea0*/  NOP ;  /* 0x0000000000007918 */ /* 0x000fe20000000000 */
[----:B------:R-:W-:-:S11]  /*3eb0*/  LOP3.LUT R107, R107, 0x1, RZ, 0x3c, !PT ;  /* 0x000000016b6b7812 */ /* 0x000fd600078e3cff */
[----:B------:R-:W-:-:S04]  /*3ec0*/  @P0 IMAD.MOV.U32 R5, RZ, RZ, 0x1 ;  /* 0x00000001ff050424 */ /* 0x000fc800078e00ff */
[----:B------:R2:W-:Y:S03]  /*3ed0*/  @P0 SYNCS.ARRIVE.TRANS64.RED.ART0 RZ, [R104+URZ], R5 ;  /* 0x0000000568ff09a7 */ /* 0x0005e600085004ff */
.L_x_68:
[----:B------:R-:W-:Y:S05]  /*3ee0*/  BSYNC.RECONVERGENT B0 ;  /* 0x0000000000007941 */ /* 0x000fea0003800200 */
.L_x_67:
[----:B------:R-:W-:Y:S01]  /*3ef0*/  F2FP.BF16.F32.PACK_AB R20, R57, R56 ;  /* 0x000000383914723e */ /* 0x000fe200000010ff */
[----:B------:R3:W-:Y:S01]  /*3f00*/  STS.128 [R109], R8 ;  /* 0x000000086d007388 */ /* 0x0007e20000000c00 */
[----:B------:R-:W-:Y:S02]  /*3f10*/  F2FP.BF16.F32.PACK_AB R21, R63, R62 ;  /* 0x0000003e3f15723e */ /* 0x000fe400000010ff */
[----:B------:R-:W-:Y:S01]  /*3f20*/  F2FP.BF16.F32.PACK_AB R22, R61, R60 ;  /* 0x0000003c3d16723e */ /* 0x000fe200000010ff */
[----:B------:R4:W-:Y:S01]  /*3f30*/  STS.128 [R111], R12 ;  /* 0x0000000c6f007388 */ /* 0x0009e20000000c00 */
[----:B------:R-:W-:Y:S02]  /*3f40*/  F2FP.BF16.F32.PACK_AB R23, R67, R66 ;  /* 0x000000424317723e */ /* 0x000fe400000010ff */
[----:B------:R-:W-:Y:S01]  /*3f50*/  F2FP.BF16.F32.PACK_AB R4, R65, R64 ;  /* 0x000000404104723e */ /* 0x000fe200000010ff */
[----:B------:R5:W-:Y:S01]  /*3f60*/  STS.128 [R113], R16 ;  /* 0x0000001071007388 */ /* 0x000be20000000c00 */
[----:B--2---:R-:W-:-:S02]  /*3f70*/  F2FP.BF16.F32.PACK_AB R5, R69, R68 ;  /* 0x000000444505723e */ /* 0x004fc400000010ff */
[----:B------:R-:W-:Y:S01]  /*3f80*/  F2FP.BF16.F32.PACK_AB R6, R71, R70 ;  /* 0x000000464706723e */ /* 0x000fe200000010ff */
[----:B------:R2:W-:Y:S01]  /*3f90*/  STS.128 [R114], R20 ;  /* 0x0000001472007388 */ /* 0x0005e20000000c00 */
[----:B------:R-:W-:Y:S02]  /*3fa0*/  F2FP.BF16.F32.PACK_AB R7, R73, R72 ;  /* 0x000000484907723e */ /* 0x000fe400000010ff */
[----:B------:R-:W-:Y:S02]  /*3fb0*/  ISETP.NE.AND P2, PT, R126, RZ, PT ;  /* 0x000000ff7e00720c */ /* 0x000fe40003f45270 */
[C---:B------:R-:W-:Y:S01]  /*3fc0*/  ISETP.GE.U32.AND P3, PT, R132.reuse, 0x6, PT ;  /* 0x000000068400780c */ /* 0x040fe20003f66070 */
[----:B------:R2:W-:Y:S01]  /*3fd0*/  STS.128 [R115], R4 ;  /* 0x0000000473007388 */ /* 0x0005e20000000c00 */
[----:B------:R-:W-:Y:S01]  /*3fe0*/  VIADD R132, R132, 0x2 ;  /* 0x0000000284847836 */ /* 0x000fe20000000000 */
[----:B---3--:R-:W-:Y:S02]  /*3ff0*/  F2FP.BF16.F32.PACK_AB R8, R75, R74 ;  /* 0x0000004a4b08723e */ /* 0x008fe400000010ff */
[----:B------:R-:W-:-:S02]  /*4000*/  F2FP.BF16.F32.PACK_AB R9, R77, R76 ;  /* 0x0000004c4d09723e */ /* 0x000fc400000010ff */
[----:B------:R-:W-:Y:S02]  /*4010*/  F2FP.BF16.F32.PACK_AB R10, R79, R78 ;  /* 0x0000004e4f0a723e */ /* 0x000fe400000010ff */
[----:B------:R-:W-:Y:S02]  /*4020*/  F2FP.BF16.F32.PACK_AB R11, R81, R80 ;  /* 0x00000050510b723e */ /* 0x000fe400000010ff */
[----:B----4-:R-:W-:Y:S02]  /*4030*/  F2FP.BF16.F32.PACK_AB R12, R83, R82 ;  /* 0x00000052530c723e */ /* 0x010fe400000010ff */
[----:B------:R-:W-:Y:S01]  /*4040*/  F2FP.BF16.F32.PACK_AB R13, R85, R84 ;  /* 0x00000054550d723e */ /* 0x000fe200000010ff */
[----:B------:R2:W-:Y:S01]  /*4050*/  STS.128 [R116], R8 ;  /* 0x0000000874007388 */ /* 0x0005e20000000c00 */
[----:B------:R-:W-:Y:S02]  /*4060*/  F2FP.BF16.F32.PACK_AB R14, R25, R24 ;  /* 0x00000018190e723e */ /* 0x000fe400000010ff */
[----:B------:R-:W-:-:S02]  /*4070*/  F2FP.BF16.F32.PACK_AB R15, R27, R26 ;  /* 0x0000001a1b0f723e */ /* 0x000fc400000010ff */
[----:B-----5:R-:W-:Y:S02]  /*4080*/  F2FP.BF16.F32.PACK_AB R16, R29, R28 ;  /* 0x0000001c1d10723e */ /* 0x020fe400000010ff */
[----:B------:R-:W-:Y:S01]  /*4090*/  F2FP.BF16.F32.PACK_AB R17, R31, R30 ;  /* 0x0000001e1f11723e */ /* 0x000fe200000010ff */
[----:B------:R2:W-:Y:S01]  /*40a0*/  STS.128 [R117], R12 ;  /* 0x0000000c75007388 */ /* 0x0005e20000000c00 */
[----:B------:R-:W-:Y:S02]  /*40b0*/  F2FP.BF16.F32.PACK_AB R18, R33, R32 ;  /* 0x000000202112723e */ /* 0x000fe400000010ff */
[----:B------:R-:W-:-:S05]  /*40c0*/  F2FP.BF16.F32.PACK_AB R19, R35, R34 ;  /* 0x000000222313723e */ /* 0x000fca00000010ff */
[----:B------:R2:W-:Y:S01]  /*40d0*/  STS.128 [R118], R16 ;  /* 0x0000001076007388 */ /* 0x0005e20000000c00 */
[----:B------:R3:W-:Y:S06]  /*40e0*/  MEMBAR.ALL.CTA ;  /* 0x0000000000007992 */ /* 0x0007ec0000008000 */
[----:B---3--:R-:W3:Y:S02]  /*40f0*/  FENCE.VIEW.ASYNC.S ;  /* 0x00000000000073c6 */ /* 0x008ee40000000000 */
[----:B---3--:R-:W-:Y:S06]  /*4100*/  BAR.SYNC.DEFER_BLOCKING 0x2, 0x80 ;  /* 0x0082000000007b1d */ /* 0x008fec0000010000 */
[----:B------:R-:W-:Y:S05]  /*4110*/  @P2 BRA `(.L_x_69) ;  /* 0x0000000000442947 */ /* 0x000fea0003800000 */
[----:B------:R-:W-:Y:S01]  /*4120*/  UIADD3 UR8, UP0, UPT, UR10, 0x240, URZ ;  /* 0x000002400a087890 */ /* 0x000fe2000ff1e0ff */
[----:B------:R-:W-:Y:S01]  /*4130*/  PLOP3.LUT P0, PT, PT, PT, PT, 0x80, 0x8 ;  /* 0x000000000008781c */ /* 0x000fe20003f0f070 */
[----:B------:R-:W-:Y:S01]  /*4140*/  IMAD R90, R89, 0x100, R90 ;  /* 0x00000100595a7824 */ /* 0x000fe200078e025a */
[----:B--2---:R-:W-:Y:S01]  /*4150*/  IADD3 R4, PT, PT, R87, 0x400, RZ ;  /* 0x0000040057047810 */ /* 0x004fe20007ffe0ff */
[----:B------:R-:W-:-:S12]  /*4160*/  UIADD3.X UR9, UPT, UPT, URZ, UR11, URZ, UP0, !UPT ;  /* 0x0000000bff097290 */ /* 0x000fd800087fe4ff */
.L_x_70:
[----:B------:R-:W-:Y:S02]  /*4170*/  PLOP3.LUT P1, PT, P1, P0, PT, 0xf2, 0x2f ;  /* 0x00000000002f781c */ /* 0x000fe40000f21e72 */
[----:B------:R-:W-:-:S08]  /*4180*/  @P0 R2UR P1, UR6, R131 ;  /* 0x00000000830602ca */ /* 0x000fd00000020000 */
[----:B------:R-:W-:Y:S02]  /*4190*/  PLOP3.LUT P1, PT, P1, P0, PT, 0xf2, 0x2f ;  /* 0x00000000002f781c */ /* 0x000fe40000f21e72 */
[----:B------:R-:W-:-:S08]  /*41a0*/  @P0 R2UR.OR P1, UR5, R90 ;  /* 0x000000005a0502ca */ /* 0x000fd00000120000 */
[----:B------:R-:W-:Y:S02]  /*41b0*/  PLOP3.LUT P1, PT, P1, P0, PT, 0xf2, 0x2f ;  /* 0x00000000002f781c */ /* 0x000fe40000f21e72 */
[----:B------:R-:W-:-:S08]  /*41c0*/  @P0 R2UR.OR P1, UR4, R4 ;  /* 0x00000000040402ca */ /* 0x000fd00000120000 */
[----:B------:R-:W-:Y:S02]  /*41d0*/  @P0 PLOP3.LUT P0, PT, P1, PT, PT, 0x80, 0x8 ;  /* 0x000000000008081c */ /* 0x000fe40000f0f070 */
[----:B------:R-:W-:-:S03]  /*41e0*/  PLOP3.LUT P1, PT, PT, PT, PT, 0x80, 0x8 ;  /* 0x000000000008781c */ /* 0x000fc60003f2f070 */
[----:B------:R2:W-:Y:S08]  /*41f0*/  UTMASTG.2D [UR4], [UR8], desc[URZ] ;  /* 0x0000ff04080073b5 */ /* 0x0005f00008009000 */
[----:B--2---:R-:W-:Y:S05]  /*4200*/  @P0 BRA.U.ANY `(.L_x_70) ;  /* 0xfffffffd00d80947 */ /* 0x004fea000393ffff */
[----:B------:R0:W-:Y:S01]  /*4210*/  UTMACMDFLUSH ;  /* 0x00000000000079b7 */ /* 0x0001e20000000000 */
[----:B------:R-:W-:-:S04]  /*4220*/  DEPBAR.LE SB0, 0x0 ;  /* 0x000080000000791a */ /* 0x000fc80000000000 */
.L_x_69:
[----:B------:R-:W-:Y:S01]  /*4230*/  FMUL2 R92, R74.F32x2.HI_LO, -1.4426950216293334961 ;  /* 0xbfb8aa3b4a5c784a */ /* 0x000fe20001000000 */
[----:B------:R-:W-:Y:S01]  /*4240*/  BAR.SYNC.DEFER_BLOCKING 0x2, 0x80 ;  /* 0x0082000000007b1d */ /* 0x000fe20000010000 */
[----:B--2---:R-:W-:Y:S02]  /*4250*/  FMUL2 R10, R28.F32x2.HI_LO, -1.4426950216293334961 ;  /* 0xbfb8aa3b1c0a784a */ /* 0x004fe40001000000 */
[----:B------:R-:W-:Y:S02]  /*4260*/  FMUL2 R22, R78.F32x2.HI_LO, -1.4426950216293334961 ;  /* 0xbfb8aa3b4e16784a */ /* 0x000fe40001000000 */
[----:B------:R-:W-:Y:S01]  /*4270*/  FMUL2 R6, R32.F32x2.HI_LO, -1.4426950216293334961 ;  /* 0xbfb8aa3b2006784a */ /* 0x000fe20001000000 */
[----:B------:R-:W-:Y:S01]  /*4280*/  MUFU.EX2 R92, R92 ;  /* 0x0000005c005c7308 */ /* 0x000fe20000000800 */
[----:B------:R-:W-:Y:S02]  /*4290*/  FMUL2 R90, R76.F32x2.HI_LO, -1.4426950216293334961 ;  /* 0xbfb8aa3b4c5a784a */ /* 0x000fe40001000000 */
[----:B------:R-:W-:-:S02]  /*42a0*/  FMUL2 R20, R80.F32x2.HI_LO, -1.4426950216293334961 ;  /* 0xbfb8aa3b5014784a */ /* 0x000fc40001000000 */
[----:B------:R-:W-:Y:S02]  /*42b0*/  FMUL2 R8, R30.F32x2.HI_LO, -1.4426950216293334961 ;  /* 0xbfb8aa3b1e08784a */ /* 0x000fe40001000000 */
[----:B------:R-:W-:Y:S01]  /*42c0*/  FMUL2 R4, R34.F32x2.HI_LO, -1.4426950216293334961 ;  /* 0xbfb8aa3b2204784a */ /* 0x000fe20001000000 */
[----:B------:R-:W2:Y:S01]  /*42d0*/  MUFU.EX2 R93, R93 ;  /* 0x0000005d005d7308 */ /* 0x000ea20000000800 */
[----:B------:R-:W-:Y:S02]  /*42e0*/  FMUL2 R100, R64.F32x2.HI_LO, -1.4426950216293334961 ;  /* 0xbfb8aa3b4064784a */ /* 0x000fe40001000000 */
[----:B------:R-:W-:Y:S02]  /*42f0*/  FMUL2 R98, R68.F32x2.HI_LO, -1.4426950216293334961 ;  /* 0xbfb8aa3b4462784a */ /* 0x000fe40001000000 */
[----:B------:R-:W-:Y:S02]  /*4300*/  FMUL2 R96, R70.F32x2.HI_LO, -1.4426950216293334961 ;  /* 0xbfb8aa3b4660784a */ /* 0x000fe40001000000 */
[----:B------:R-:W-:Y:S01]  /*4310*/  FMUL2 R94, R72.F32x2.HI_LO, -1.4426950216293334961 ;  /* 0xbfb8aa3b485e784a */ /* 0x000fe20001000000 */
[----:B------:R-:W-:Y:S01]  /*4320*/  MUFU.EX2 R10, R10 ;  /* 0x0000000a000a7308 */ /* 0x000fe20000000800 */
[----:B------:R-:W-:-:S02]  /*4330*/  FMUL2 R18, R82.F32x2.HI_LO, -1.4426950216293334961 ;  /* 0xbfb8aa3b5212784a */ /* 0x000fc40001000000 */
[----:B------:R-:W-:Y:S02]  /*4340*/  FMUL2 R16, R84.F32x2.HI_LO, -1.4426950216293334961 ;  /* 0xbfb8aa3b5410784a */ /* 0x000fe40001000000 */
[----:B------:R-:W-:Y:S02]  /*4350*/  FMUL2 R14, R24.F32x2.HI_LO, -1.4426950216293334961 ;  /* 0xbfb8aa3b180e784a */ /* 0x000fe40001000000 */
[----:B------:R-:W-:Y:S01]  /*4360*/  FMUL2 R12, R26.F32x2.HI_LO, -1.4426950216293334961 ;  /* 0xbfb8aa3b1a0c784a */ /* 0x000fe20001000000 */
[----:B------:R-:W3:Y:S01]  /*4370*/  MUFU.EX2 R11, R11 ;  /* 0x0000000b000b7308 */ /* 0x000ee20000000800 */
[----:B--2---:R-:W-:-:S07]  /*4380*/  FADD2 R92, R92.F32x2.HI_LO, 1 ;  /* 0x3f8000005c5c744b */ /* 0x004fce0000200000 */
[----:B------:R-:W-:Y:S08]  /*4390*/  MUFU.EX2 R22, R22 ;  /* 0x0000001600167308 */ /* 0x000ff00000000800 */
[----:B------:R-:W2:Y:S01]  /*43a0*/  MUFU.EX2 R23, R23 ;  /* 0x0000001700177308 */ /* 0x000ea20000000800 */
[----:B---3--:R-:W-:-:S07]  /*43b0*/  FADD2 R10, R10.F32x2.HI_LO, 1 ;  /* 0x3f8000000a0a744b */ /* 0x008fce0000200000 */
[----:B------:R-:W-:Y:S08]  /*43c0*/  MUFU.EX2 R6, R6 ;  /* 0x0000000600067308 */ /* 0x000ff00000000800 */
        /* <DEDUP_REMOVED lines=38> */
[----:B------:R-:W-:Y:S08]  /*4630*/  MUFU.RCP R92, R92 ;  /* 0x0000005c005c7308 */ /* 0x000ff00000001000 */
[----:B------:R-:W2:Y:S01]  /*4640*/  MUFU.RCP R93, R93 ;  /* 0x0000005d005d7308 */ /* 0x000ea20000001000 */
[----:B---3--:R-:W-:-:S07]  /*4650*/  FADD2 R12, R12.F32x2.HI_LO, 1 ;  /* 0x3f8000000c0c744b */ /* 0x008fce0000200000 */
[----:B------:R-:W-:Y:S08]  /*4660*/  MUFU.RCP R10, R10 ;  /* 0x0000000a000a7308 */ /* 0x000ff00000001000 */
[----:B------:R-:W3:Y:S01]  /*4670*/  MUFU.RCP R11, R11 ;  /* 0x0000000b000b7308 */ /* 0x000ee20000001000 */
[----:B--2---:R-:W-:-:S04]  /*4680*/  FMUL2 R92, R92.F32x2.HI_LO, R74.F32x2.HI_LO ;  /* 0x0000004a5c5c724a */ /* 0x004fc80000000000 */
[----:B------:R-:W-:-:S03]  /*4690*/  FMUL2 R92, R92.F32x2.HI_LO, R40.F32x2.HI_LO ;  /* 0x000000285c5c724a */ /* 0x000fc60000000000 */
[----:B------:R-:W-:Y:S01]  /*46a0*/  MUFU.RCP R22, R22 ;  /* 0x0000001600167308 */ /* 0x000fe20000001000 */
[----:B------:R-:W-:-:S07]  /*46b0*/  FMUL2 R92, R92.F32x2.HI_LO, R128.F32 ;  /* 0x000000805c5c724a */ /* 0x000fce0001000000 */
[----:B------:R-:W2:Y:S01]  /*46c0*/  MUFU.RCP R23, R23 ;  /* 0x0000001700177308 */ /* 0x000ea20000001000 */
[----:B---3--:R-:W-:-:S04]  /*46d0*/  FMUL2 R10, R10.F32x2.HI_LO, R28.F32x2.HI_LO ;  /* 0x0000001c0a0a724a */ /* 0x008fc80000000000 */
[----:B------:R-:W-:-:S03]  /*46e0*/  FMUL2 R10, R10.F32x2.HI_LO, R56.F32x2.HI_LO ;  /* 0x000000380a0a724a */ /* 0x000fc60000000000 */
[----:B------:R-:W-:Y:S01]  /*46f0*/  MUFU.RCP R6, R6 ;  /* 0x0000000600067308 */ /* 0x000fe20000001000 */
[----:B------:R-:W-:-:S07]  /*4700*/  FMUL2 R10, R10.F32x2.HI_LO, R128.F32 ;  /* 0x000000800a0a724a */ /* 0x000fce0001000000 */
        /* <DEDUP_REMOVED lines=9> */
[----:B------:R-:W-:-:S05]  /*47a0*/  FMUL2 R6, R6.F32x2.HI_LO, R128.F32 ;  /* 0x000000800606724a */ /* 0x000fca0001000000 */
[----:B------:R-:W-:Y:S02]  /*47b0*/  FMNMX.NAN R28, |R23|, |R7|, !PT ;  /* 0x40000007171c7209 */ /* 0x000fe40007820200 */
[----:B------:R-:W3:Y:S01]  /*47c0*/  MUFU.RCP R21, R21 ;  /* 0x0000001500157308 */ /* 0x000ee20000001000 */
[----:B--2---:R-:W-:Y:S01]  /*47d0*/  FMUL2 R90, R90.F32x2.HI_LO, R76.F32x2.HI_LO ;  /* 0x0000004c5a5a724a */ /* 0x004fe20000000000 */
[----:B------:R-:W-:-:S03]  /*47e0*/  FMNMX.NAN R29, |R22|, |R6|, !PT ;  /* 0x40000006161d7209 */ /* 0x000fc60007820200 */
        /* <DEDUP_REMOVED lines=11> */
[----:B------:R-:W-:Y:S08]  /*48a0*/  MUFU.RCP R100, R100 ;  /* 0x0000006400647308 */ /* 0x000ff00000001000 */
[----:B------:R-:W2:Y:S01]  /*48b0*/  MUFU.RCP R101, R101 ;  /* 0x0000006500657308 */ /* 0x000ea20000001000 */
[----:B---3--:R-:W-:-:S04]  /*48c0*/  FMUL2 R4, R4.F32x2.HI_LO, R34.F32x2.HI_LO ;  /* 0x000000220404724a */ /* 0x008fc80000000000 */
[----:B------:R-:W-:-:S03]  /*48d0*/  FMUL2 R4, R4.F32x2.HI_LO, R66.F32x2.HI_LO ;  /* 0x000000420404724a */ /* 0x000fc60000000000 */
[----:B------:R-:W-:Y:S01]  /*48e0*/  MUFU.RCP R98, R98 ;  /* 0x0000006200627308 */ /* 0x000fe20000001000 */
[----:B------:R-:W-:-:S07]  /*48f0*/  FMUL2 R4, R4.F32x2.HI_LO, R128.F32 ;  /* 0x000000800404724a */ /* 0x000fce0001000000 */
[----:B------:R-:W3:Y:S01]  /*4900*/  MUFU.RCP R99, R99 ;  /* 0x0000006300637308 */ /* 0x000ee20000001000 */
[----:B--2---:R-:W-:-:S04]  /*4910*/  FMUL2 R100, R100.F32x2.HI_LO, R64.F32x2.HI_LO ;  /* 0x000000406464724a */ /* 0x004fc80000000000 */
[----:B------:R-:W-:Y:S02]  /*4920*/  FMUL2 R100, R100.F32x2.HI_LO, R2.F32x2.HI_LO ;  /* 0x000000026464724a */ /* 0x000fe40000000000 */
[-C--:B------:R-:W-:Y:S01]  /*4930*/  FMUL2 R2, R8.F32x2.HI_LO, R128.reuse.F32 ;  /* 0x000000800802724a */ /* 0x080fe20001000000 */
[----:B------:R-:W-:Y:S01]  /*4940*/  MUFU.RCP R96, R96 ;  /* 0x0000006000607308 */ /* 0x000fe20000001000 */
[----:B------:R-:W-:Y:S01]  /*4950*/  FMUL2 R100, R100.F32x2.HI_LO, R128.F32 ;  /* 0x000000806464724a */ /* 0x000fe20001000000 */
[----:B------:R-:W-:Y:S02]  /*4960*/  F2FP.BF16.F32.PACK_AB R8, R93, R92 ;  /* 0x0000005c5d08723e */ /* 0x000fe400000010ff */
[----:B------:R-:W-:-:S04]  /*4970*/  F2FP.BF16.F32.PACK_AB R9, R91, R90 ;  /* 0x0000005a5b09723e */ /* 0x000fc800000010ff */
        /* <DEDUP_REMOVED lines=22> */
[----:B------:R-:W-:Y:S08]  /*4ae0*/  MUFU.RCP R12, R12 ;  /* 0x0000000c000c7308 */ /* 0x000ff00000001000 */
[----:B------:R-:W3:Y:S01]  /*4af0*/  MUFU.RCP R13, R13 ;  /* 0x0000000d000d7308 */ /* 0x000ee20000001000 */
[----:B--2---:R-:W-:Y:S01]  /*4b00*/  FMUL2 R14, R14.F32x2.HI_LO, R24.F32x2.HI_LO ;  /* 0x000000180e0e724a */ /* 0x004fe20000000000 */
[----:B------:R-:W-:-:S02]  /*4b10*/  FMNMX.NAN R25, |R92|, |R10|, !PT ;  /* 0x4000000a5c197209 */ /* 0x000fc40007820200 */
[----:B------:R-:W-:Y:S01]  /*4b20*/  FMNMX.NAN R24, |R93|, |R11|, !PT ;  /* 0x4000000b5d187209 */ /* 0x000fe20007820200 */
[----:B------:R-:W-:Y:S01]  /*4b30*/  FMUL2 R52, R14.F32x2.HI_LO, R52.F32x2.HI_LO ;  /* 0x000000340e34724a */ /* 0x000fe20000000000 */
[----:B------:R-:W-:Y:S02]  /*4b40*/  F2FP.BF16.F32.PACK_AB R14, R7, R6 ;  /* 0x00000006070e723e */ /* 0x000fe400000010ff */
[----:B------:R-:W-:Y:S01]  /*4b50*/  F2FP.BF16.F32.PACK_AB R15, R5, R4 ;  /* 0x00000004050f723e */ /* 0x000fe200000010ff */
[----:B------:R-:W-:Y:S01]  /*4b60*/  FMUL2 R52, R52.F32x2.HI_LO, R128.F32 ;  /* 0x000000803434724a */ /* 0x000fe20001000000 */
[----:B------:R-:W-:Y:S02]  /*4b70*/  F2FP.BF16.F32.PACK_AB R6, R97, R96 ;  /* 0x000000606106723e */ /* 0x000fe400000010ff */
[----:B------:R-:W-:Y:S01]  /*4b80*/  F2FP.BF16.F32.PACK_AB R7, R95, R94 ;  /* 0x0000005e5f07723e */ /* 0x000fe200000010ff */
[----:B---3--:R-:W-:Y:S01]  /*4b90*/  FMUL2 R12, R12.F32x2.HI_LO, R26.F32x2.HI_LO ;  /* 0x0000001a0c0c724a */ /* 0x008fe20000000000 */
[----:B------:R-:W-:-:S02]  /*4ba0*/  FMNMX.NAN R26, |R91|, |R3|, !PT ;  /* 0x400000035b1a7209 */ /* 0x000fc40007820200 */
[----:B------:R-:W-:Y:S01]  /*4bb0*/  FMNMX.NAN R27, |R90|, |R2|, !PT ;  /* 0x400000025a1b7209 */ /* 0x000fe20007820200 */
[----:B------:R-:W-:Y:S01]  /*4bc0*/  FMUL2 R58, R12.F32x2.HI_LO, R58.F32x2.HI_LO ;  /* 0x0000003a0c3a724a */ /* 0x000fe20000000000 */
[----:B------:R-:W-:Y:S02]  /*4bd0*/  F2FP.BF16.F32.PACK_AB R12, R11, R10 ;  /* 0x0000000a0b0c723e */ /* 0x000fe400000010ff */
[----:B------:R-:W-:Y:S01]  /*4be0*/  F2FP.BF16.F32.PACK_AB R10, R23, R22 ;  /* 0x00000016170a723e */ /* 0x000fe200000010ff */
[----:B------:R-:W-:Y:S01]  /*4bf0*/  FMUL2 R58, R58.F32x2.HI_LO, R128.F32 ;  /* 0x000000803a3a724a */ /* 0x000fe20001000000 */
[----:B------:R-:W-:Y:S01]  /*4c00*/  F2FP.BF16.F32.PACK_AB R13, R3, R2 ;  /* 0x00000002030d723e */ /* 0x000fe200000010ff */
[----:B------:R-:W-:Y:S01]  /*4c10*/  FMUL2 R2, R16.F32x2.HI_LO, R128.F32 ;  /* 0x000000801002724a */ /* 0x000fe20001000000 */
[----:B------:R-:W-:Y:S02]  /*4c20*/  FMNMX.NAN R22, |R21|, |R5|, !PT ;  /* 0x4000000515167209 */ /* 0x000fe40007820200 */
[----:B------:R-:W-:-:S02]  /*4c30*/  FMNMX.NAN R23, |R20|, |R4|, !PT ;  /* 0x4000000414177209 */ /* 0x000fc40007820200 */
[----:B------:R-:W-:Y:S01]  /*4c40*/  F2FP.BF16.F32.PACK_AB R11, R21, R20 ;  /* 0x00000014150b723e */ /* 0x000fe200000010ff */
[----:B------:R-:W-:Y:S01]  /*4c50*/  FMUL2 R20, R18.F32x2.HI_LO, R128.F32 ;  /* 0x000000801214724a */ /* 0x000fe20001000000 */
[----:B------:R-:W-:Y:S02]  /*4c60*/  F2FP.BF16.F32.PACK_AB R4, R101, R100 ;  /* 0x000000646504723e */ /* 0x000fe400000010ff */
[----:B------:R-:W-:Y:S02]  /*4c70*/  F2FP.BF16.F32.PACK_AB R5, R99, R98 ;  /* 0x000000626305723e */ /* 0x000fe400000010ff */
[----:B------:R-:W-:Y:S02]  /*4c80*/  F2FP.BF16.F32.PACK_AB R17, R3, R2 ;  /* 0x000000020311723e */ /* 0x000fe400000010ff */
[----:B------:R-:W-:Y:S01]  /*4c90*/  F2FP.BF16.F32.PACK_AB R19, R59, R58 ;  /* 0x0000003a3b13723e */ /* 0x000fe200000010ff */
[----:B------:R2:W-:Y:S01]  /*4ca0*/  STS.128 [R119], R4 ;  /* 0x0000000477007388 */ /* 0x0005e20000000c00 */
[----:B------:R-:W-:-:S02]  /*4cb0*/  F2FP.BF16.F32.PACK_AB R16, R21, R20 ;  /* 0x000000141510723e */ /* 0x000fc400000010ff */
[----:B------:R-:W-:Y:S01]  /*4cc0*/  F2FP.BF16.F32.PACK_AB R18, R53, R52 ;  /* 0x000000343512723e */ /* 0x000fe200000010ff */
[----:B------:R2:W-:Y:S01]  /*4cd0*/  STS.128 [R120], R8 ;  /* 0x0000000878007388 */ /* 0x0005e20000000c00 */
[----:B------:R-:W-:Y:S02]  /*4ce0*/  FMNMX3.NAN R26, |R99|, |R3|, R26, !PT ;  /* 0x40000003631a7276 */ /* 0x000fe4000782021a */
[----:B------:R-:W-:Y:S01]  /*4cf0*/  FMNMX3.NAN R95, |R95|, |R59|, R22, !PT ;  /* 0x4000003b5f5f7276 */ /* 0x000fe20007820216 */
[----:B------:R2:W-:Y:S01]  /*4d00*/  STS.128 [R121], R16 ;  /* 0x0000001079007388 */ /* 0x0005e20000000c00 */
[----:B------:R-:W-:Y:S02]  /*4d10*/  FMNMX3.NAN R27, |R98|, |R2|, R27, !PT ;  /* 0x40000002621b7276 */ /* 0x000fe4000782021b */
[----:B------:R-:W-:Y:S01]  /*4d20*/  FMNMX3.NAN R58, |R94|, |R58|, R23, !PT ;  /* 0x4000003a5e3a7276 */ /* 0x000fe20007820217 */
[----:B------:R2:W-:Y:S01]  /*4d30*/  STS.128 [R122], R12 ;  /* 0x0000000c7a007388 */ /* 0x0005e20000000c00 */
[----:B------:R-:W-:-:S02]  /*4d40*/  FMNMX3.NAN R24, |R101|, |R21|, R24, !PT ;  /* 0x4000001565187276 */ /* 0x000fc40007820218 */
[----:B------:R-:W-:Y:S01]  /*4d50*/  FMNMX3.NAN R53, |R97|, |R53|, R28, !PT ;  /* 0x4000003561357276 */ /* 0x000fe2000782021c */
[----:B------:R3:W-:Y:S06]  /*4d60*/  MEMBAR.ALL.CTA ;  /* 0x0000000000007992 */ /* 0x0007ec0000008000 */
[----:B---3--:R-:W3:Y:S01]  /*4d70*/  FENCE.VIEW.ASYNC.S ;  /* 0x00000000000073c6 */ /* 0x008ee20000000000 */
[----:B------:R-:W-:Y:S02]  /*4d80*/  FMNMX3.NAN R25, |R100|, |R20|, R25, !PT ;  /* 0x4000001464197276 */ /* 0x000fe40007820219 */
[----:B------:R-:W-:-:S02]  /*4d90*/  FMNMX3.NAN R52, |R96|, |R52|, R29, !PT ;  /* 0x4000003460347276 */ /* 0x000fc4000782021d */
[----:B------:R-:W-:Y:S02]  /*4da0*/  FMNMX.NAN R26, R26, R95, !PT ;  /* 0x0000005f1a1a7209 */ /* 0x000fe40007820000 */
[----:B------:R-:W-:Y:S02]  /*4db0*/  FMNMX.NAN R27, R27, R58, !PT ;  /* 0x0000003a1b1b7209 */ /* 0x000fe40007820000 */
[----:B------:R-:W-:Y:S02]  /*4dc0*/  FMNMX3.NAN R24, R24, R53, R26, !PT ;  /* 0x0000003518187276 */ /* 0x000fe4000782001a */
[----:B------:R-:W-:-:S04]  /*4dd0*/  FMNMX3.NAN R25, R25, R52, R27, !PT ;  /* 0x0000003419197276 */ /* 0x000fc8000782001b */
[----:B------:R-:W-:-:S04]  /*4de0*/  FMNMX3.NAN R24, R25, R24, RZ, !PT ;  /* 0x0000001819187276 */ /* 0x000fc800078200ff */
[----:B------:R-:W-:Y:S01]  /*4df0*/  FMNMX R135, R24, R135, !PT ;  /* 0x0000008718877209 */ /* 0x000fe20007800000 */
[----:B---3--:R-:W-:Y:S06]  /*4e00*/  BAR.SYNC.DEFER_BLOCKING 0x2, 0x80 ;  /* 0x0082000000007b1d */ /* 0x008fec0000010000 */
[----:B--2---:R-:W-:Y:S05]  /*4e10*/  @P2 BRA `(.L_x_71) ;  /* 0x0000000000442947 */ /* 0x004fea0003800000 */
[----:B------:R-:W-:Y:S01]  /*4e20*/  IMAD R88, R89, 0x4, R88 ;  /* 0x0000000459587824 */ /* 0x000fe200078e0258 */
[----:B------:R-:W-:Y:S01]  /*4e30*/  UIADD3 UR8, UP0, UPT, UR10, 0x2c0, URZ ;  /* 0x000002c00a087890 */ /* 0x000fe2000ff1e0ff */
[----:B------:R-:W-:Y:S02]  /*4e40*/  PLOP3.LUT P0, PT, PT, PT, PT, 0x80, 0x8 ;  /* 0x000000000008781c */ /* 0x000fe40003f0f070 */
[----:B------:R-:W-:Y:S01]  /*4e50*/  IADD3 R2, PT, PT, R87, 0x4400, RZ ;  /* 0x0000440057027810 */ /* 0x000fe20007ffe0ff */
[----:B------:R-:W-:Y:S01]  /*4e60*/  IMAD.SHL.U32 R88, R88, 0x20, RZ ;  /* 0x0000002058587824 */ /* 0x000fe200078e00ff */
[----:B------:R-:W-:-:S12]  /*4e70*/  UIADD3.X UR9, UPT, UPT, URZ, UR11, URZ, UP0, !UPT ;  /* 0x0000000bff097290 */ /* 0x000fd800087fe4ff */
.L_x_72:
        /* <DEDUP_REMOVED lines=10> */
[----:B------:R0:W-:Y:S02]  /*4f20*/  UTMACMDFLUSH ;  /* 0x00000000000079b7 */ /* 0x0001e40000000000 */
.L_x_71:
[----:B------:R-:W-:Y:S01]  /*4f30*/  BAR.SYNC.DEFER_BLOCKING 0x2, 0x80 ;  /* 0x0082000000007b1d */ /* 0x000fe20000010000 */
[----:B------:R-:W-:Y:S02]  /*4f40*/  IADD3 R133, PT, PT, R133, 0x1, RZ ;  /* 0x0000000185857810 */ /* 0x000fe40007ffe0ff */
[----:B------:R-:W-:-:S03]  /*4f50*/  IADD3 R134, PT, PT, R134, -0x1, RZ ;  /* 0xffffffff86867810 */ /* 0x000fc60007ffe0ff */
[----:B------:R-:W-:Y:S05]  /*4f60*/  @!P3 BRA `(.L_x_73) ;  /* 0xffffffe800e4b947 */ /* 0x000fea000383ffff */
[-C--:B------:R-:W-:Y:S01]  /*4f70*/  LEA R3, R110, R87.reuse, 0x3 ;  /* 0x000000576e037211 */ /* 0x080fe200078e18ff */
[----:B------:R-:W-:Y:S01]  /*4f80*/  BSSY B0, `(.L_x_74) ;  /* 0x0000005000007945 */ /* 0x000fe20003800000 */
[----:B------:R-:W-:Y:S02]  /*4f90*/  SHF.L.U32 R4, R108, 0x1f, RZ ;  /* 0x0000001f6c047819 */ /* 0x000fe400000006ff */
[----:B------:R-:W-:Y:S02]  /*4fa0*/  LEA R91, R110, R87, 0x4 ;  /* 0x000000576e5b7211 */ /* 0x000fe400078e20ff */
[----:B------:R-:W2:Y:S02]  /*4fb0*/  SYNCS.PHASECHK.TRANS64.TRYWAIT P0, [R3+URZ+0x60], R4 ;  /* 0x00006004030075a7 */ /* 0x000ea400080011ff */
[----:B--2---:R-:W-:Y:S05]  /*4fc0*/  @!P0 BRA `(.L_x_75) ;  /* 0x0000000c00488947 */ /* 0x004fea0003800000 */
.L_x_111:
[----:B------:R-:W-:Y:S05]  /*4fd0*/  BSYNC B0 ;  /* 0x0000000000007941 */ /* 0x000fea0003800000 */
.L_x_74:
[----:B------:R-:W3:Y:S01]  /*4fe0*/  LDS.128 R88, [R91+0x35c10] ;  /* 0x035c10005b587984 */ /* 0x000ee20000000c00 */
[----:B------:R-:W-:Y:S01]  /*4ff0*/  CREDUX.MAXABS.F32.NAN UR4, R135 ;  /* 0x00000000870472cc */ /* 0x000fe20000006400 */
[----:B------:R-:W-:Y:S01]  /*5000*/  BSSY.RECONVERGENT B0, `(.L_x_76) ;  /* 0x0000016000007945 */ /* 0x000fe20003800200 */
[----:B------:R-:W-:Y:S01]  /*5010*/  ISETP.NE.AND P0, PT, R105, RZ, PT ;  /* 0x000000ff6900720c */ /* 0x000fe20003f05270 */
[----:B------:R4:W-:Y:S06]  /*5020*/  MEMBAR.ALL.CTA ;  /* 0x0000000000007992 */ /* 0x0009ec0000008000 */
[----:B----4-:R-:W4:Y:S01]  /*5030*/  FENCE.VIEW.ASYNC.S ;  /* 0x00000000000073c6 */ /* 0x010f220000000000 */
[----:B------:R-:W-:-:S03]  /*5040*/  VIADD R110, R110, 0x1 ;  /* 0x000000016e6e7836 */ /* 0x000fc60000000000 */
[----:B------:R-:W-:Y:S01]  /*5050*/  IMAD.U32 R2, RZ, RZ, UR4 ;  /* 0x00000004ff027e24 */ /* 0x000fe2000f8e00ff */
[----:B----4-:R4:W-:Y:S04]  /*5060*/  SYNCS.ARRIVE.TRANS64.ART0 RZ, [R3+URZ+0x70], R0 ;  /* 0x0000700003ff79a7 */ /* 0x0109e800085000ff */
[----:B------:R4:W-:Y:S01]  /*5070*/  @!P0 STS [R123+0x35c00], R2 ;  /* 0x035c00027b008388 */ /* 0x0009e20000000800 */
[----:B------:R-:W-:Y:S01]  /*5080*/  BAR.SYNC.DEFER_BLOCKING 0x2, 0x80 ;  /* 0x0082000000007b1d */ /* 0x000fe20000010000 */
[----:B------:R-:W-:-:S13]  /*5090*/  LOP3.LUT P0, RZ, R126, R105, RZ, 0xfc, !PT ;  /* 0x000000697eff7212 */ /* 0x000fda000780fcff */
[----:B------:R-:W-:Y:S05]  /*50a0*/  @P0 BRA `(.L_x_77) ;  /* 0x00000000002c0947 */ /* 0x000fea0003800000 */
[----:B------:R-:W-:Y:S01]  /*50b0*/  IMAD.U32 R86, RZ, RZ, UR7 ;  /* 0x00000007ff567e24 */ /* 0x000fe2000f8e00ff */
[----:B-1----:R-:W-:Y:S01]  /*50c0*/  MOV R87, 0x400 ;  /* 0x0000040000577802 */ /* 0x002fe20000000f00 */
[----:B------:R-:W1:Y:S03]  /*50d0*/  LDCU.64 UR4, c[0x0][0x740] ;  /* 0x0000e800ff0477ac */ /* 0x000e660008000a00 */
[----:B------:R-:W-:Y:S01]  /*50e0*/  LEA R87, R86, R87, 0x18 ;  /* 0x0000005756577211 */ /* 0x000fe200078ec0ff */
[----:B------:R-:W5:Y:S04]  /*50f0*/  LDCU.64 UR8, c[0x0][0x358] ;  /* 0x00006b00ff0877ac */ /* 0x000f680008000a00 */
[----:B--2---:R-:W2:Y:S01]  /*5100*/  LDS.128 R4, [R87+0x35c00] ;  /* 0x035c000057047984 */ /* 0x004ea20000000c00 */
[----:B-1--4-:R-:W-:-:S04]  /*5110*/  LEA R2, P0, R103, UR4, 0x2 ;  /* 0x0000000467027c11 */ /* 0x012fc8000f8010ff */
[----:B------:R-:W-:Y:S02]  /*5120*/  LEA.HI.X R3, R103, UR5, R102, 0x2, P0 ;  /* 0x0000000567037c11 */ /* 0x000fe400080f1466 */
[----:B--2---:R-:W-:-:S04]  /*5130*/  FMNMX3 R4, R4, RZ, R5, !PT ;  /* 0x000000ff04047276 */ /* 0x004fc80007800005 */
[----:B------:R-:W-:-:S05]  /*5140*/  FMNMX3 R7, R4, R6, R7, !PT ;  /* 0x0000000604077276 */ /* 0x000fca0007800007 */
[----:B-----5:R1:W-:Y:S02]  /*5150*/  REDG.E.MAX.S32.STRONG.GPU desc[UR8][R2.64], R7 ;  /* 0x000000070200798e */ /* 0x0203e4000d12e308 */
.L_x_77:
[----:B------:R-:W-:Y:S05]  /*5160*/  BSYNC.RECONVERGENT B0 ;  /* 0x0000000000007941 */ /* 0x000fea0003800200 */
.L_x_76:
[----:B---3--:R-:W-:Y:S02]  /*5170*/  ISETP.NE.AND P0, PT, R91, 0x1, PT ;  /* 0x000000015b00780c */ /* 0x008fe40003f05270 */
[----:B------:R-:W-:-:S04]  /*5180*/  ISETP.NE.AND P1, PT, R110, 0x2, PT ;  /* 0x000000026e00780c */ /* 0x000fc80003f25270 */
[----:B-12-4-:R-:W-:Y:S02]  /*5190*/  SEL R3, RZ, 0x1, P1 ;  /* 0x00000001ff037807 */ /* 0x016fe40000800000 */
[----:B------:R-:W-:Y:S02]  /*51a0*/  SEL R110, R110, RZ, P1 ;  /* 0x000000ff6e6e7207 */ /* 0x000fe40000800000 */
[----:B------:R-:W-:-:S03]  /*51b0*/  LOP3.LUT R108, R108, R3, RZ, 0x3c, !PT ;  /* 0x000000036c6c7212 */ /* 0x000fc600078e3cff */
[----:B------:R-:W-:Y:S05]  /*51c0*/  @!P0 BRA `(.L_x_78) ;  /* 0xffffffe400e48947 */ /* 0x000fea000383ffff */
.L_x_65:
[----:B------:R-:W-:-:S13]  /*51d0*/  ISETP.NE.AND P0, PT, R126, RZ, PT ;  /* 0x000000ff7e00720c */ /* 0x000fda0003f05270 */
[----:B------:R-:W-:Y:S05]  /*51e0*/  @P0 BRA `(.L_x_79) ;  /* 0x0000000000200947 */ /* 0x000fea0003800000 */
[----:B------:R-:W2:Y:S01]  /*51f0*/  S2UR UR4, SR_CgaCtaId ;  /* 0x00000000000479c3 */ /* 0x000ea20000008800 */
[----:B------:R-:W-:Y:S01]  /*5200*/  ELECT P1, URZ, PT ;  /* 0x0000000000ff782f */ /* 0x000fe20003820000 */
[----:B------:R-:W-:-:S06]  /*5210*/  IMAD.MOV.U32 R2, RZ, RZ, 0x1 ;  /* 0x00000001ff027424 */ /* 0x000fcc00078e00ff */
[----:B------:R-:W-:Y:S06]  /*5220*/  UVIRTCOUNT.DEALLOC.SMPOOL 0x80 ;  /* 0x000000800000784c */ /* 0x000fec0000000000 */
[----:B------:R-:W-:Y:S01]  /*5230*/  @P1 MOV R3, 0x40 ;  /* 0x0000004000031802 */ /* 0x000fe20000000f00 */
[----:B--2---:R-:W-:-:S05]  /*5240*/  @P1 IMAD.U32 R86, RZ, RZ, UR4 ;  /* 0x00000004ff561e24 */ /* 0x004fca000f8e00ff */
[----:B------:R-:W-:-:S05]  /*5250*/  @P1 LEA R3, R86, R3, 0x18 ;  /* 0x0000000356031211 */ /* 0x000fca00078ec0ff */
[----:B------:R2:W-:Y:S02]  /*5260*/  @P1 STS.U8 [R3], R2 ;  /* 0x0000000203001388 */ /* 0x0005e40000000000 */
.L_x_79:
[----:B------:R-:W-:Y:S06]  /*5270*/  BAR.SYNC.DEFER_BLOCKING 0x2, 0x80 ;  /* 0x0082000000007b1d */ /* 0x000fec0000010000 */
[----:B------:R-:W-:Y:S05]  /*5280*/  @P0 BRA `(.L_x_80) ;  /* 0x0000000000d80947 */ /* 0x000fea0003800000 */
[----:B--2---:R-:W-:Y:S01]  /*5290*/  VIADD R3, R87, 0x80 ;  /* 0x0000008057037836 */ /* 0x004fe20000000000 */
[----:B------:R-:W-:Y:S01]  /*52a0*/  LOP3.LUT R86, R86, 0x1, RZ, 0x3c, !PT ;  /* 0x0000000156567812 */ /* 0x000fe200078e3cff */
[----:B------:R-:W-:Y:S03]  /*52b0*/  BSSY B0, `(.L_x_81) ;  /* 0x0000005000007945 */ /* 0x000fe60003800000 */
[----:B------:R-:W-:-:S04]  /*52c0*/  PRMT R3, R86, 0x654, R3 ;  /* 0x0000065456037816 */ /* 0x000fc80000000003 */
[----:B------:R2:W-:Y:S01]  /*52d0*/  SYNCS.ARRIVE.TRANS64.RED.ART0 RZ, [R3+URZ], R0 ;  /* 0x0000000003ff79a7 */ /* 0x0005e200085004ff */
[----:B------:R-:W3:Y:S02]  /*52e0*/  SYNCS.PHASECHK.TRANS64.TRYWAIT P0, [R87+URZ+0x80], RZ ;  /* 0x000080ff570075a7 */ /* 0x000ee400080011ff */
[----:B--23--:R-:W-:Y:S05]  /*52f0*/  @!P0 BRA `(.L_x_82) ;  /* 0x0000000800948947 */ /* 0x00cfea0003800000 */
.L_x_112:
[----:B------:R-:W-:Y:S05]  /*5300*/  BSYNC B0 ;  /* 0x0000000000007941 */ /* 0x000fea0003800000 */
.L_x_81:
[----:B------:R-:W3:Y:S01]  /*5310*/  S2UR UR5, SR_CgaCtaId ;  /* 0x00000000000579c3 */ /* 0x000ee20000008800 */
[----:B------:R-:W-:Y:S01]  /*5320*/  NOP ;  /* 0x0000000000007918 */ /* 0x000fe20000000000 */
[----:B------:R-:W-:Y:S01]  /*5330*/  UMOV UR4, 0x50 ;  /* 0x0000005000047882 */ /* 0x000fe20000000000 */
[----:B------:R-:W-:Y:S01]  /*5340*/  LOP3.LUT R4, R124, 0xffff, RZ, 0xc0, !PT ;  /* 0x0000ffff7c047812 */ /* 0x000fe200078ec0ff */
[----:B------:R-:W-:-:S03]  /*5350*/  IMAD.MOV.U32 R3, RZ, RZ, 0xffff ;  /* 0x0000ffffff037424 */ /* 0x000fc600078e00ff */
[----:B------:R-:W-:-:S04]  /*5360*/  SHF.R.U32.HI R4, RZ, 0x5, R4 ;  /* 0x00000005ff047819 */ /* 0x000fc80000011604 */
[----:B------:R-:W-:Y:S01]  /*5370*/  SHF.L.U32 R3, R3, R4, RZ ;  /* 0x0000000403037219 */ /* 0x000fe200000006ff */
[----:B------:R-:W-:-:S05]  /*5380*/  VIADD R5, R4, 0x10 ;  /* 0x0000001004057836 */ /* 0x000fca0000000000 */
[----:B------:R-:W-:Y:S01]  /*5390*/  SHF.L.U32 R0, R0, R5, RZ ;  /* 0x0000000500007219 */ /* 0x000fe200000006ff */
[----:B---3--:R-:W-:-:S03]  /*53a0*/  ULEA UR5, UR5, UR4, 0x18 ;  /* 0x0000000405057291 */ /* 0x008fc6000f8ec0ff */
[----:B------:R-:W-:-:S04]  /*53b0*/  LOP3.LUT R5, R0, R3, RZ, 0xfc, !PT ;  /* 0x0000000300057212 */ /* 0x000fc800078efcff */
[C---:B------:R-:W-:Y:S02]  /*53c0*/  LOP3.LUT R3, R5.reuse, 0xffff, RZ, 0xc0, !PT ;  /* 0x0000ffff05037812 */ /* 0x040fe400078ec0ff */
[----:B------:R-:W3:Y:S02]  /*53d0*/  LDS R2, [UR5] ;  /* 0x00000005ff027984 */ /* 0x000ee40008000800 */
[----:B---3--:R-:W-:-:S04]  /*53e0*/  LOP3.LUT R0, R5, 0xffff, R2, 0x80, !PT ;  /* 0x0000ffff05007812 */ /* 0x008fc800078e8002 */
[----:B------:R-:W-:-:S13]  /*53f0*/  ISETP.NE.AND P0, PT, R0, R3, PT ;  /* 0x000000030000720c */ /* 0x000fda0003f05270 */
[----:B------:R-:W-:Y:S05]  /*5400*/  @P0 BRA `(.L_x_83) ;  /* 0x00000000006c0947 */ /* 0x000fea0003800000 */
[----:B------:R-:W-:Y:S02]  /*5410*/  SHF.R.U32.HI R0, RZ, 0x10, R2 ;  /* 0x00000010ff007819 */ /* 0x000fe40000011602 */
[----:B------:R-:W-:-:S04]  /*5420*/  SHF.R.U32.HI R3, RZ, 0x10, R5 ;  /* 0x00000010ff037819 */ /* 0x000fc80000011605 */
[----:B------:R-:W-:-:S04]  /*5430*/  LOP3.LUT R0, R0, R3, RZ, 0xc0, !PT ;  /* 0x0000000300007212 */ /* 0x000fc800078ec0ff */
[----:B------:R-:W-:-:S13]  /*5440*/  ISETP.NE.AND P0, PT, R0, R3, PT ;  /* 0x000000030000720c */ /* 0x000fda0003f05270 */
[----:B------:R-:W-:Y:S05]  /*5450*/  @P0 BRA `(.L_x_84) ;  /* 0x00000000004c0947 */ /* 0x000fea0003800000 */
[----:B------:R-:W-:Y:S02]  /*5460*/  R2UR UR4, R5 ;  /* 0x00000000050472ca */ /* 0x000fe400000e0000 */
[----:B------:R-:W-:Y:S02]  /*5470*/  ELECT P0, URZ, PT ;  /* 0x0000000000ff782f */ /* 0x000fe40003800000 */
[----:B------:R-:W-:-:S09]  /*5480*/  PLOP3.LUT P1, PT, PT, PT, PT, 0x8, 0x80 ;  /* 0x000000000080781c */ /* 0x000fd20003f2e170 */
[----:B------:R-:W-:Y:S02]  /*5490*/  ULOP3.LUT UR4, URZ, UR4, URZ, 0x33, !UPT ;  /* 0x00000004ff047292 */ /* 0x000fe4000f8e33ff */
[----:B------:R-:W-:-:S10]  /*54a0*/  VOTEU.ANY UP0, P0 ;  /* 0x0000000000ff7886 */ /* 0x000fd40000000100 */
.L_x_85:
[----:B------:R-:W-:Y:S01]  /*54b0*/  @P0 ELECT P1, URZ, PT ;  /* 0x0000000000ff082f */ /* 0x000fe20003820000 */
[----:B------:R3:W-:-:S12]  /*54c0*/  @UP0 UTCATOMSWS.AND URZ, UR4 ;  /* 0x0000000400ff09e3 */ /* 0x0007d80008000000 */
[----:B------:R-:W-:Y:S02]  /*54d0*/  @P1 PLOP3.LUT P0, PT, P1, PT, PT, 0x8, 0x80 ;  /* 0x000000000080181c */ /* 0x000fe40000f0e170 */
[----:B------:R-:W-:-:S11]  /*54e0*/  PLOP3.LUT P1, PT, PT, PT, PT, 0x8, 0x80 ;  /* 0x000000000080781c */ /* 0x000fd60003f2e170 */
[----:B---3--:R-:W-:Y:S05]  /*54f0*/  @P0 BRA.U.ANY `(.L_x_85) ;  /* 0xfffffffd00ec0947 */ /* 0x008fea000393ffff */
[----:B------:R-:W3:Y:S01]  /*5500*/  S2R R2, SR_LANEID ;  /* 0x0000000000027919 */ /* 0x000ee20000000000 */
[----:B------:R-:W-:Y:S01]  /*5510*/  IMAD.U32 R0, RZ, RZ, UR4 ;  /* 0x00000004ff007e24 */ /* 0x000fe2000f8e00ff */
[----:B------:R-:W-:Y:S02]  /*5520*/  VOTEU.ANY UR4, UPT, PT ;  /* 0x0000000000047886 */ /* 0x000fe400038e0100 */
[----:B------:R-:W-:Y:S01]  /*5530*/  UFLO.U32 UR4, UR4 ;  /* 0x00000004000472bd */ /* 0x000fe200080e0000 */
[----:B------:R-:W4:Y:S05]  /*5540*/  REDUX UR6, R0 ;  /* 0x00000000000673c4 */ /* 0x000f2a0000000000 */
[----:B---3--:R-:W-:-:S02]  /*5550*/  ISETP.EQ.U32.AND P0, PT, R2, UR4, PT ;  /* 0x0000000402007c0c */ /* 0x008fc4000bf02070 */
[----:B----4-:R-:W-:-:S11]  /*5560*/  MOV R2, UR6 ;  /* 0x0000000600027c02 */ /* 0x010fd60008000f00 */
[----:B------:R3:W-:Y:S01]  /*5570*/  @P0 ATOMS.AND RZ, [UR5], R2 ;  /* 0x00000002ffff098c */ /* 0x0007e2000a800005 */
[----:B------:R-:W-:Y:S05]  /*5580*/  BRA `(.L_x_86) ;  /* 0x0000000000147947 */ /* 0x000fea0003800000 */
.L_x_84:
[----:B------:R-:W-:Y:S02]  /*5590*/  MOV R2, 0x55b0 ;  /* 0x000055b000027802 */ /* 0x000fe40000000f00 */
[----:B-12---:R-:W-:Y:S05]  /*55a0*/  CALL.REL.NOINC `($__internal_0_$__cuda_sm10x_tcgen05_guardrail_trap_col_being_dealloced_not_returned_by_alloc) ;  /* 0x0000000400fc7944 */ /* 0x006fea0003c00000 */
[----:B------:R-:W-:Y:S05]  /*55b0*/  BRA `(.L_x_86) ;  /* 0x0000000000087947 */ /* 0x000fea0003800000 */
.L_x_83:
[----:B------:R-:W-:Y:S02]  /*55c0*/  MOV R2, 0x55e0 ;  /* 0x000055e000027802 */ /* 0x000fe40000000f00 */
[----:B-12---:R-:W-:Y:S05]  /*55d0*/  CALL.REL.NOINC `($__internal_2_$__cuda_sm10x_tcgen05_guardrail_trap_unallocated_columns_being_dealloced) ;  /* 0x0000000800087944 */ /* 0x006fea0003c00000 */
.L_x_86:
[----:B------:R-:W-:Y:S01]  /*55e0*/  NOP ;  /* 0x0000000000007918 */ /* 0x000fe20000000000 */
.L_x_80:
[----:B------:R-:W-:Y:S01]  /*55f0*/  ISETP.NE.AND P0, PT, R126, RZ, PT ;  /* 0x000000ff7e00720c */ /* 0x000fe20003f05270 */
[----:B------:R-:W-:-:S04]  /*5600*/  DEPBAR.LE SB0, 0x0 ;  /* 0x000080000000791a */ /* 0x000fc80000000000 */
[----:B------:R-:W-:-:S08]  /*5610*/  DEPBAR.LE SB0, 0x0 ;  /* 0x000080000000791a */ /* 0x000fd00000000000 */
[----:B------:R-:W-:Y:S05]  /*5620*/  @P0 BRA `(.L_x_51) ;  /* 0x0000000000200947 */ /* 0x000fea0003800000 */
[----:B------:R-:W-:Y:S01]  /*5630*/  ELECT P0, URZ, PT ;  /* 0x0000000000ff782f */ /* 0x000fe20003800000 */
[----:B------:R-:W-:-:S12]  /*5640*/  IMAD.MOV.U32 R0, RZ, RZ, 0x20 ;  /* 0x00000020ff007424 */ /* 0x000fd800078e00ff */
[----:B--23--:R-:W-:-:S04]  /*5650*/  @P0 IADD3 R2, PT, PT, -R0, 0x100000, RZ ;  /* 0x0010000000020810 */ /* 0x00cfc80007ffe1ff */
[C---:B------:R-:W-:Y:S02]  /*5660*/  @P0 SHF.L.U32 R3, R2.reuse, 0xb, RZ ;  /* 0x0000000b02030819 */ /* 0x040fe400000006ff */
[----:B------:R-:W-:-:S05]  /*5670*/  @P0 SHF.L.U32 R2, R2, 0x1, RZ ;  /* 0x0000000102020819 */ /* 0x000fca00000006ff */
[----:B------:R2:W-:Y:S04]  /*5680*/  @P0 STS.64 [R87+URZ+0x80], R2 ;  /* 0x0000800257000988 */ /* 0x0005e80008000aff */
[----:B------:R-:W3:Y:S02]  /*5690*/  FENCE.VIEW.ASYNC.S ;  /* 0x00000000000073c6 */ /* 0x000ee40000000000 */
[----:B---3--:R-:W3:Y:S02]  /*56a0*/  SYNCS.CCTL.IVALL ;  /* 0x00000000000079b1 */ /* 0x008ee40000000000 */
.L_x_51:
[----:B---3--:R-:W-:Y:S01]  /*56b0*/  NOP ;  /* 0x0000000000007918 */ /* 0x008fe20000000000 */
[----:B----4-:R-:W-:Y:S05]  /*56c0*/  EXIT ;  /* 0x000000000000794d */ /* 0x010fea0003800000 */
.L_x_21:
[----:B------:R-:W-:-:S07]  /*56d0*/  MOV R20, R21 ;  /* 0x0000001500147202 */ /* 0x000fce0000000f00 */
.L_x_87:
[----:B----4-:R4:W3:Y:S02]  /*56e0*/  SYNCS.PHASECHK.TRANS64.TRYWAIT P0, [R14+URZ+0x70], R21 ;  /* 0x000070150e0075a7 */ /* 0x0108e400080011ff */
[----:B---3--:R-:W-:Y:S05]  /*56f0*/  @!P0 NANOSLEEP.SYNCS 0x989680 ;  /* 0x009896800000895d */ /* 0x008fea0003900000 */
[----:B------:R-:W3:Y:S02]  /*5700*/  @!P0 SYNCS.PHASECHK.TRANS64 P0, [R14+URZ+0x70], R21 ;  /* 0x000070150e0085a7 */ /* 0x000ee400080010ff */
[----:B---3--:R-:W-:Y:S05]  /*5710*/  @!P0 BRA `(.L_x_87) ;  /* 0xfffffffc00f08947 */ /* 0x008fea000383ffff */
[----:B------:R-:W-:Y:S05]  /*5720*/  BRA `(.L_x_88) ;  /* 0xffffffb800087947 */ /* 0x000fea000383ffff */
.L_x_23:
[----:B------:R-:W-:-:S07]  /*5730*/  MOV R7, R6 ;  /* 0x0000000600077202 */ /* 0x000fce0000000f00 */
.L_x_89:
[----:B--2---:R2:W3:Y:S02]  /*5740*/  SYNCS.PHASECHK.TRANS64.TRYWAIT P0, [R2+URZ+0x70], R7 ;  /* 0x00007007020075a7 */ /* 0x0044e400080011ff */
[----:B---3--:R-:W-:Y:S05]  /*5750*/  @!P0 NANOSLEEP.SYNCS 0x989680 ;  /* 0x009896800000895d */ /* 0x008fea0003900000 */
[----:B------:R-:W3:Y:S02]  /*5760*/  @!P0 SYNCS.PHASECHK.TRANS64 P0, [R2+URZ+0x70], R7 ;  /* 0x00007007020085a7 */ /* 0x000ee400080010ff */
[----:B---3--:R-:W-:Y:S05]  /*5770*/  @!P0 BRA `(.L_x_89) ;  /* 0xfffffffc00f08947 */ /* 0x008fea000383ffff */
[----:B------:R-:W-:Y:S05]  /*5780*/  BRA `(.L_x_90) ;  /* 0xffffffb800b47947 */ /* 0x000fea000383ffff */
.L_x_24:
[----:B------:R-:W-:-:S07]  /*5790*/  MOV R9, R8 ;  /* 0x0000000800097202 */ /* 0x000fce0000000f00 */
.L_x_91:
[----:B--2---:R2:W3:Y:S02]  /*57a0*/  SYNCS.PHASECHK.TRANS64.TRYWAIT P0, [R3+URZ+0x70], R9 ;  /* 0x00007009030075a7 */ /* 0x0044e400080011ff */
[----:B---3--:R-:W-:Y:S05]  /*57b0*/  @!P0 NANOSLEEP.SYNCS 0x989680 ;  /* 0x009896800000895d */ /* 0x008fea0003900000 */
[----:B------:R-:W3:Y:S02]  /*57c0*/  @!P0 SYNCS.PHASECHK.TRANS64 P0, [R3+URZ+0x70], R9 ;  /* 0x00007009030085a7 */ /* 0x000ee400080010ff */
[----:B---3--:R-:W-:Y:S05]  /*57d0*/  @!P0 BRA `(.L_x_91) ;  /* 0xfffffffc00f08947 */ /* 0x008fea000383ffff */
[----:B------:R-:W-:Y:S05]  /*57e0*/  BRA `(.L_x_16) ;  /* 0xffffffb800e87947 */ /* 0x000fea000383ffff */
.L_x_26:
[----:B------:R-:W-:-:S07]  /*57f0*/  MOV R0, UR14 ;  /* 0x0000000e00007c02 */ /* 0x000fce0008000f00 */
.L_x_92:
[----:B-1----:R1:W3:Y:S02]  /*5800*/  SYNCS.PHASECHK.TRANS64.TRYWAIT P0, [R0+URZ+0x60], RZ ;  /* 0x000060ff000075a7 */ /* 0x0022e400080011ff */
[----:B---3--:R-:W-:Y:S05]  /*5810*/  @!P0 NANOSLEEP.SYNCS 0x989680 ;  /* 0x009896800000895d */ /* 0x008fea0003900000 */
[----:B------:R-:W3:Y:S02]  /*5820*/  @!P0 SYNCS.PHASECHK.TRANS64 P0, [R0+URZ+0x60], RZ ;  /* 0x000060ff000085a7 */ /* 0x000ee400080010ff */
[----:B---3--:R-:W-:Y:S05]  /*5830*/  @!P0 BRA `(.L_x_92) ;  /* 0xfffffffc00f08947 */ /* 0x008fea000383ffff */
[----:B------:R-:W-:Y:S05]  /*5840*/  BRA `(.L_x_93) ;  /* 0xffffffb800fc7947 */ /* 0x000fea000383ffff */
.L_x_29:
[----:B------:R-:W-:Y:S02]  /*5850*/  MOV R4, UR7 ;  /* 0x0000000700047c02 */ /* 0x000fe40008000f00 */
[----:B------:R-:W-:Y:S02]  /*5860*/  MOV R5, UR7 ;  /* 0x0000000700057c02 */ /* 0x000fe40008000f00 */
[----:B------:R-:W-:-:S07]  /*5870*/  MOV R0, UR4 ;  /* 0x0000000400007c02 */ /* 0x000fce0008000f00 */
.L_x_94:
[----:B-1----:R1:W3:Y:S02]  /*5880*/  SYNCS.PHASECHK.TRANS64.TRYWAIT P0, [R0+URZ+0x28], R5 ;  /* 0x00002805000075a7 */ /* 0x0022e400080011ff */
[----:B---3--:R-:W-:Y:S05]  /*5890*/  @!P0 NANOSLEEP.SYNCS 0x989680 ;  /* 0x009896800000895d */ /* 0x008fea0003900000 */
[----:B------:R-:W3:Y:S02]  /*58a0*/  @!P0 SYNCS.PHASECHK.TRANS64 P0, [R0+URZ+0x28], R5 ;  /* 0x00002805000085a7 */ /* 0x000ee400080010ff */
[----:B---3--:R-:W-:Y:S05]  /*58b0*/  @!P0 BRA `(.L_x_94) ;  /* 0xfffffffc00f08947 */ /* 0x008fea000383ffff */
[----:B------:R-:W-:Y:S05]  /*58c0*/  BRA `(.L_x_28) ;  /* 0xffffffbc00b07947 */ /* 0x000fea000383ffff */
.L_x_32:
[----:B------:R-:W-:-:S07]  /*58d0*/  MOV R5, R4 ;  /* 0x0000000400057202 */ /* 0x000fce0000000f00 */
.L_x_95:
[----:B--2---:R2:W3:Y:S02]  /*58e0*/  SYNCS.PHASECHK.TRANS64.TRYWAIT P0, [R3+URZ+0x60], R5 ;  /* 0x00006005030075a7 */ /* 0x0044e400080011ff */
[----:B---3--:R-:W-:Y:S05]  /*58f0*/  @!P0 NANOSLEEP.SYNCS 0x989680 ;  /* 0x009896800000895d */ /* 0x008fea0003900000 */
[----:B------:R-:W3:Y:S02]  /*5900*/  @!P0 SYNCS.PHASECHK.TRANS64 P0, [R3+URZ+0x60], R5 ;  /* 0x00006005030085a7 */ /* 0x000ee400080010ff */
[----:B---3--:R-:W-:Y:S05]  /*5910*/  @!P0 BRA `(.L_x_95) ;  /* 0xfffffffc00f08947 */ /* 0x008fea000383ffff */
[----:B------:R-:W-:Y:S05]  /*5920*/  BRA `(.L_x_96) ;  /* 0xffffffc0004c7947 */ /* 0x000fea000383ffff */
.L_x_34:
[----:B------:R-:W-:Y:S02]  /*5930*/  MOV R2, UR5 ;  /* 0x0000000500027c02 */ /* 0x000fe40008000f00 */
[----:B--2---:R-:W-:Y:S02]  /*5940*/  MOV R3, UR5 ;  /* 0x0000000500037c02 */ /* 0x004fe40008000f00 */
[----:B------:R-:W-:-:S07]  /*5950*/  MOV R0, UR4 ;  /* 0x0000000400007c02 */ /* 0x000fce0008000f00 */
.L_x_97:
[----:B-1----:R1:W2:Y:S02]  /*5960*/  SYNCS.PHASECHK.TRANS64.TRYWAIT P0, [R0+URZ+0x28], R3 ;  /* 0x00002803000075a7 */ /* 0x0022a400080011ff */
[----:B--2---:R-:W-:Y:S05]  /*5970*/  @!P0 NANOSLEEP.SYNCS 0x989680 ;  /* 0x009896800000895d */ /* 0x004fea0003900000 */
[----:B------:R-:W2:Y:S02]  /*5980*/  @!P0 SYNCS.PHASECHK.TRANS64 P0, [R0+URZ+0x28], R3 ;  /* 0x00002803000085a7 */ /* 0x000ea400080010ff */
[----:B--2---:R-:W-:Y:S05]  /*5990*/  @!P0 BRA `(.L_x_97) ;  /* 0xfffffffc00f08947 */ /* 0x004fea000383ffff */
[----:B------:R-:W-:Y:S05]  /*59a0*/  BRA `(.L_x_98) ;  /* 0xffffffc000c47947 */ /* 0x000fea000383ffff */
.L_x_36:
[----:B------:R-:W-:-:S07]  /*59b0*/  MOV R2, UR51 ;  /* 0x0000003300027c02 */ /* 0x000fce0008000f00 */
.L_x_99:
[----:B-1----:R1:W3:Y:S02]  /*59c0*/  SYNCS.PHASECHK.TRANS64.TRYWAIT P0, [R2+URZ+0x60], RZ ;  /* 0x000060ff020075a7 */ /* 0x0022e400080011ff */
[----:B---3--:R-:W-:Y:S05]  /*59d0*/  @!P0 NANOSLEEP.SYNCS 0x989680 ;  /* 0x009896800000895d */ /* 0x008fea0003900000 */
[----:B------:R-:W3:Y:S02]  /*59e0*/  @!P0 SYNCS.PHASECHK.TRANS64 P0, [R2+URZ+0x60], RZ ;  /* 0x000060ff020085a7 */ /* 0x000ee400080010ff */
[----:B---3--:R-:W-:Y:S05]  /*59f0*/  @!P0 BRA `(.L_x_99) ;  /* 0xfffffffc00f08947 */ /* 0x008fea000383ffff */
[----:B------:R-:W-:Y:S05]  /*5a00*/  BRA `(.L_x_100) ;  /* 0xffffffc000e47947 */ /* 0x000fea000383ffff */
.L_x_39:
[----:B------:R-:W-:Y:S02]  /*5a10*/  MOV R2, UR4 ;  /* 0x0000000400027c02 */ /* 0x000fe40008000f00 */
[----:B------:R-:W-:Y:S02]  /*5a20*/  MOV R3, UR4 ;  /* 0x0000000400037c02 */ /* 0x000fe40008000f00 */
[----:B------:R-:W-:-:S07]  /*5a30*/  MOV R0, UR51 ;  /* 0x0000003300007c02 */ /* 0x000fce0008000f00 */
.L_x_101:
[----:B-1----:R1:W2:Y:S02]  /*5a40*/  SYNCS.PHASECHK.TRANS64.TRYWAIT P0, [R0+URZ+0x58], R3 ;  /* 0x00005803000075a7 */ /* 0x0022a400080011ff */
[----:B--2---:R-:W-:Y:S05]  /*5a50*/  @!P0 NANOSLEEP.SYNCS 0x989680 ;  /* 0x009896800000895d */ /* 0x004fea0003900000 */
[----:B------:R-:W2:Y:S02]  /*5a60*/  @!P0 SYNCS.PHASECHK.TRANS64 P0, [R0+URZ+0x58], R3 ;  /* 0x00005803000085a7 */ /* 0x000ea400080010ff */
[----:B--2---:R-:W-:Y:S05]  /*5a70*/  @!P0 BRA `(.L_x_101) ;  /* 0xfffffffc00f08947 */ /* 0x004fea000383ffff */
[----:B------:R-:W-:Y:S05]  /*5a80*/  BRA `(.L_x_38) ;  /* 0xffffffc800387947 */ /* 0x000fea000383ffff */
.L_x_42:
[----:B------:R-:W-:Y:S02]  /*5a90*/  MOV R2, UR39 ;  /* 0x0000002700027c02 */ /* 0x000fe40008000f00 */
[----:B------:R-:W-:Y:S02]  /*5aa0*/  MOV R3, UR39 ;  /* 0x0000002700037c02 */ /* 0x000fe40008000f00 */
[----:B------:R-:W-:Y:S07]  /*5ab0*/  MOV R0, UR38 ;  /* 0x0000002600007c02 */ /* 0x000fee0008000f00 */
.L_x_102:
[----:B-1----:R1:W2:Y:S02]  /*5ac0*/  SYNCS.PHASECHK.TRANS64.TRYWAIT P0, [R0+URZ], R3 ;  /* 0x00000003000075a7 */ /* 0x0022a400080011ff */
[----:B--2---:R-:W-:Y:S05]  /*5ad0*/  @!P0 NANOSLEEP.SYNCS 0x989680 ;  /* 0x009896800000895d */ /* 0x004fea0003900000 */
[----:B------:R-:W2:Y:S02]  /*5ae0*/  @!P0 SYNCS.PHASECHK.TRANS64 P0, [R0+URZ], R3 ;  /* 0x00000003000085a7 */ /* 0x000ea400080010ff */
[----:B--2---:R-:W-:Y:S05]  /*5af0*/  @!P0 BRA `(.L_x_102) ;  /* 0xfffffffc00f08947 */ /* 0x004fea000383ffff */
[----:B------:R-:W-:Y:S05]  /*5b00*/  BRA `(.L_x_41) ;  /* 0xffffffc800d47947 */ /* 0x000fea000383ffff */
.L_x_45:
[-C--:B------:R-:W-:Y:S02]  /*5b10*/  MOV R6, R3.reuse ;  /* 0x0000000300067202 */ /* 0x080fe40000000f00 */
[----:B------:R-:W-:-:S07]  /*5b20*/  MOV R7, R3 ;  /* 0x0000000300077202 */ /* 0x000fce0000000f00 */
.L_x_103:
[----:B----4-:R4:W1:Y:S02]  /*5b30*/  SYNCS.PHASECHK.TRANS64.TRYWAIT P0, [R2+URZ+0x60], R7 ;  /* 0x00006007020075a7 */ /* 0x01086400080011ff */
[----:B-1----:R-:W-:Y:S05]  /*5b40*/  @!P0 NANOSLEEP.SYNCS 0x989680 ;  /* 0x009896800000895d */ /* 0x002fea0003900000 */
[----:B------:R-:W1:Y:S02]  /*5b50*/  @!P0 SYNCS.PHASECHK.TRANS64 P0, [R2+URZ+0x60], R7 ;  /* 0x00006007020085a7 */ /* 0x000e6400080010ff */
[----:B-1----:R-:W-:Y:S05]  /*5b60*/  @!P0 BRA `(.L_x_103) ;  /* 0xfffffffc00f08947 */ /* 0x002fea000383ffff */
[----:B------:R-:W-:Y:S05]  /*5b70*/  BRA `(.L_x_104) ;  /* 0xffffffcc00887947 */ /* 0x000fea000383ffff */
.L_x_60:
[----:B------:R-:W-:-:S07]  /*5b80*/  MOV R15, R14 ;  /* 0x0000000e000f7202 */ /* 0x000fce0000000f00 */
.L_x_105:
[----:B-1----:R1:W2:Y:S02]  /*5b90*/  SYNCS.PHASECHK.TRANS64.TRYWAIT P0, [R3+URZ], R15 ;  /* 0x0000000f030075a7 */ /* 0x0022a400080011ff */
[----:B--2---:R-:W-:Y:S05]  /*5ba0*/  @!P0 NANOSLEEP.SYNCS 0x989680 ;  /* 0x009896800000895d */ /* 0x004fea0003900000 */
[----:B------:R-:W2:Y:S02]  /*5bb0*/  @!P0 SYNCS.PHASECHK.TRANS64 P0, [R3+URZ], R15 ;  /* 0x0000000f030085a7 */ /* 0x000ea400080010ff */
[----:B--2---:R-:W-:Y:S05]  /*5bc0*/  @!P0 BRA `(.L_x_105) ;  /* 0xfffffffc00f08947 */ /* 0x004fea000383ffff */
[----:B------:R-:W-:Y:S05]  /*5bd0*/  BRA `(.L_x_59) ;  /* 0xffffffd4004c7947 */ /* 0x000fea000383ffff */
.L_x_63:
[----:B------:R-:W-:-:S07]  /*5be0*/  MOV R9, R8 ;  /* 0x0000000800097202 */ /* 0x000fce0000000f00 */
.L_x_106:
[----:B-1----:R1:W2:Y:S02]  /*5bf0*/  SYNCS.PHASECHK.TRANS64.TRYWAIT P0, [R3+URZ], R9 ;  /* 0x00000009030075a7 */ /* 0x0022a400080011ff */
[----:B--2---:R-:W-:Y:S05]  /*5c00*/  @!P0 NANOSLEEP.SYNCS 0x989680 ;  /* 0x009896800000895d */ /* 0x004fea0003900000 */
[----:B------:R-:W2:Y:S02]  /*5c10*/  @!P0 SYNCS.PHASECHK.TRANS64 P0, [R3+URZ], R9 ;  /* 0x00000009030085a7 */ /* 0x000ea400080010ff */
[----:B--2---:R-:W-:Y:S05]  /*5c20*/  @!P0 BRA `(.L_x_106) ;  /* 0xfffffffc00f08947 */ /* 0x004fea000383ffff */
[----:B------:R-:W-:Y:S05]  /*5c30*/  BRA `(.L_x_62) ;  /* 0xffffffd400b47947 */ /* 0x000fea000383ffff */
.L_x_64:
[----:B-1----:R1:W2:Y:S02]  /*5c40*/  SYNCS.PHASECHK.TRANS64.TRYWAIT P0, [R87+URZ+0x60], RZ ;  /* 0x000060ff570075a7 */ /* 0x0022a400080011ff */
[----:B--2---:R-:W-:Y:S05]  /*5c50*/  @!P0 NANOSLEEP.SYNCS 0x989680 ;  /* 0x009896800000895d */ /* 0x004fea0003900000 */
[----:B------:R-:W2:Y:S02]  /*5c60*/  @!P0 SYNCS.PHASECHK.TRANS64 P0, [R87+URZ+0x60], RZ ;  /* 0x000060ff570085a7 */ /* 0x000ea400080010ff */
[----:B--2---:R-:W-:Y:S05]  /*5c70*/  @!P0 BRA `(.L_x_64) ;  /* 0xfffffffc00f08947 */ /* 0x004fea000383ffff */
[----:B------:R-:W-:Y:S05]  /*5c80*/  BRA `(.L_x_107) ;  /* 0xffffffd800187947 */ /* 0x000fea000383ffff */
.L_x_66:
[----:B------:R-:W-:-:S07]  /*5c90*/  MOV R3, R2 ;  /* 0x0000000200037202 */ /* 0x000fce0000000f00 */
.L_x_108:
[----:B--2---:R2:W3:Y:S02]  /*5ca0*/  SYNCS.PHASECHK.TRANS64.TRYWAIT P0, [R87+URZ+0x50], R3 ;  /* 0x00005003570075a7 */ /* 0x0044e400080011ff */
[----:B---3--:R-:W-:Y:S05]  /*5cb0*/  @!P0 NANOSLEEP.SYNCS 0x989680 ;  /* 0x009896800000895d */ /* 0x008fea0003900000 */
[----:B------:R-:W3:Y:S02]  /*5cc0*/  @!P0 SYNCS.PHASECHK.TRANS64 P0, [R87+URZ+0x50], R3 ;  /* 0x00005003570085a7 */ /* 0x000ee400080010ff */
[----:B---3--:R-:W-:Y:S05]  /*5cd0*/  @!P0 BRA `(.L_x_108) ;  /* 0xfffffffc00f08947 */ /* 0x008fea000383ffff */
[----:B------:R-:W-:Y:S05]  /*5ce0*/  BRA `(.L_x_109) ;  /* 0xffffffdc006c7947 */ /* 0x000fea000383ffff */
.L_x_75:
[----:B------:R-:W-:-:S07]  /*5cf0*/  MOV R5, R4 ;  /* 0x0000000400057202 */ /* 0x000fce0000000f00 */
.L_x_110:
[----:B--2---:R2:W3:Y:S02]  /*5d00*/  SYNCS.PHASECHK.TRANS64.TRYWAIT P0, [R3+URZ+0x60], R5 ;  /* 0x00006005030075a7 */ /* 0x0044e400080011ff */
[----:B---3--:R-:W-:Y:S05]  /*5d10*/  @!P0 NANOSLEEP.SYNCS 0x989680 ;  /* 0x009896800000895d */ /* 0x008fea0003900000 */
[----:B------:R-:W3:Y:S02]  /*5d20*/  @!P0 SYNCS.PHASECHK.TRANS64 P0, [R3+URZ+0x60], R5 ;  /* 0x00006005030085a7 */ /* 0x000ee400080010ff */
[----:B---3--:R-:W-:Y:S05]  /*5d30*/  @!P0 BRA `(.L_x_110) ;  /* 0xfffffffc00f08947 */ /* 0x008fea000383ffff */
[----:B------:R-:W-:Y:S05]  /*5d40*/  BRA `(.L_x_111) ;  /* 0xfffffff000a07947 */ /* 0x000fea000383ffff */
.L_x_82:
[----:B--2---:R2:W3:Y:S02]  /*5d50*/  SYNCS.PHASECHK.TRANS64.TRYWAIT P0, [R87+URZ+0x80], RZ ;  /* 0x000080ff570075a7 */ /* 0x0044e400080011ff */
[----:B---3--:R-:W-:Y:S05]  /*5d60*/  @!P0 NANOSLEEP.SYNCS 0x989680 ;  /* 0x009896800000895d */ /* 0x008fea0003900000 */
[----:B------:R-:W3:Y:S02]  /*5d70*/  @!P0 SYNCS.PHASECHK.TRANS64 P0, [R87+URZ+0x80], RZ ;  /* 0x000080ff570085a7 */ /* 0x000ee400080010ff */
[----:B---3--:R-:W-:Y:S05]  /*5d80*/  @!P0 BRA `(.L_x_82) ;  /* 0xfffffffc00f08947 */ /* 0x008fea000383ffff */
[----:B------:R-:W-:Y:S05]  /*5d90*/  BRA `(.L_x_112) ;  /* 0xfffffff400587947 */ /* 0x000fea000383ffff */
        .weak           $__internal_0_$__cuda_sm10x_tcgen05_guardrail_trap_col_being_dealloced_not_returned_by_alloc
        .type           $__internal_0_$__cuda_sm10x_tcgen05_guardrail_trap_col_being_dealloced_not_returned_by_alloc,@function
        .size           $__internal_0_$__cuda_sm10x_tcgen05_guardrail_trap_col_being_dealloced_not_returned_by_alloc,($__internal_1_$__cuda_sm10x_tcgen05_guardrail_trap_phase_invalid_during_alloc - $__internal_0_$__cuda_sm10x_tcgen05_guardrail_trap_col_being_dealloced_not_returned_by_alloc)
$__internal_0_$__cuda_sm10x_tcgen05_guardrail_trap_col_being_dealloced_not_returned_by_alloc:
[----:B------:R-:W-:Y:S05]  /*5da0*/  BPT.TRAP 0x1 ;  /* 0x000000040000795c */ /* 0x000fea0000300000 */
[----:B------:R-:W-:-:S04]  /*5db0*/  HFMA2 R3, -RZ, RZ, 0, 0 ;  /* 0x00000000ff037431 */ /* 0x000fc800000001ff */
[----:B------:R-:W-:Y:S05]  /*5dc0*/  RET.REL.NODEC R2 `(kernel_cutlass_kernel_cudnngrouped_gemmgrouped_gemm_swiglugrouped_gemm_swiglu_quantBlockScaledContiguousGroupedGemmKernel_object_at__TiledMMA_ThrLayoutVMNK21111000_PermutationMNK____MMAAt_0) ;  /* 0xffffffa0028c7950 */ /* 0x000fea0003c3ffff */
        .weak           $__internal_1_$__cuda_sm10x_tcgen05_guardrail_trap_phase_invalid_during_alloc
        .type           $__internal_1_$__cuda_sm10x_tcgen05_guardrail_trap_phase_invalid_during_alloc,@function
        .size           $__internal_1_$__cuda_sm10x_tcgen05_guardrail_trap_phase_invalid_during_alloc,($__internal_2_$__cuda_sm10x_tcgen05_guardrail_trap_unallocated_columns_being_dealloced - $__internal_1_$__cuda_sm10x_tcgen05_guardrail_trap_phase_invalid_during_alloc)
$__internal_1_$__cuda_sm10x_tcgen05_guardrail_trap_phase_invalid_during_alloc:
[----:B------:R-:W-:Y:S05]  /*5dd0*/  BPT.TRAP 0x1 ;  /* 0x000000040000795c */ /* 0x000fea0000300000 */
[----:B------:R-:W-:-:S04]  /*5de0*/  MOV R3, 0x0 ;  /* 0x0000000000037802 */ /* 0x000fc80000000f00 */
[----:B------:R-:W-:Y:S05]  /*5df0*/  RET.REL.NODEC R2 `(kernel_cutlass_kernel_cudnngrouped_gemmgrouped_gemm_swiglugrouped_gemm_swiglu_quantBlockScaledContiguousGroupedGemmKernel_object_at__TiledMMA_ThrLayoutVMNK21111000_PermutationMNK____MMAAt_0) ;  /* 0xffffffa002807950 */ /* 0x000fea0003c3ffff */
        .weak           $__internal_2_$__cuda_sm10x_tcgen05_guardrail_trap_unallocated_columns_being_dealloced
        .type           $__internal_2_$__cuda_sm10x_tcgen05_guardrail_trap_unallocated_columns_being_dealloced,@function
        .size           $__internal_2_$__cuda_sm10x_tcgen05_guardrail_trap_unallocated_columns_being_dealloced,(.L_x_116 - $__internal_2_$__cuda_sm10x_tcgen05_guardrail_trap_unallocated_columns_being_dealloced)
$__internal_2_$__cuda_sm10x_tcgen05_guardrail_trap_unallocated_columns_being_dealloced:
[----:B------:R-:W-:Y:S05]  /*5e00*/  BPT.TRAP 0x1 ;  /* 0x000000040000795c */ /* 0x000fea0000300000 */
[----:B------:R-:W-:-:S04]  /*5e10*/  HFMA2 R3, -RZ, RZ, 0, 0 ;  /* 0x00000000ff037431 */ /* 0x000fc800000001ff */
[----:B------:R-:W-:Y:S05]  /*5e20*/  RET.REL.NODEC R2 `(kernel_cutlass_kernel_cudnngrouped_gemmgrouped_gemm_swiglugrouped_gemm_swiglu_quantBlockScaledContiguousGroupedGemmKernel_object_at__TiledMMA_ThrLayoutVMNK21111000_PermutationMNK____MMAAt_0) ;  /* 0xffffffa002747950 */ /* 0x000fea0003c3ffff */
.L_x_113:
[----:B------:R-:W-:-:S00]  /*5e30*/  BRA `(.L_x_113) ;  /* 0xfffffffc00fc7947 */ /* 0x000fc0000383ffff */
[----:B------:R-:W-:-:S00]  /*5e40*/  NOP ;  /* 0x0000000000007918 */ /* 0x000fc00000000000 */
        /* <DEDUP_REMOVED lines=11> */
.L_x_116:


//--------------------- .nv.shared.kernel_cutlass_kernel_cudnngrouped_gemmgrouped_gemm_swiglugrouped_gemm_swiglu_quantBlockScaledContiguousGroupedGemmKernel_object_at__TiledMMA_ThrLayoutVMNK21111000_PermutationMNK____MMAAt_0 --------------------------
	.section	.nv.shared.kernel_cutlass_kernel_cudnngrouped_gemmgrouped_gemm_swiglugrouped_gemm_swiglu_quantBlockScaledContiguousGroupedGemmKernel_object_at__TiledMMA_ThrLayoutVMNK21111000_PermutationMNK____MMAAt_0,"aw",@nobits
	.sectionflags	@""
	.align	1024
	.zero		1024


//--------------------- .nv.shared.reserved.0     --------------------------
	.section	.nv.shared.reserved.0,"aw",@nobits
	.align	8
	.weak		__nv_reservedSMEM_offset_0_alias
	.size		__nv_reservedSMEM_offset_0_alias, 0, 64
	.other		__nv_reservedSMEM_offset_0_alias,@"STO_CUDA_RESERVED_SHARED STV_DEFAULT"
__nv_reservedSMEM_offset_0_alias:
	.zero		0
.nv.shared.reserved.0:
	.zero		64
	.weak		__nv_reservedSMEM_allocation_phase
	.type		__nv_reservedSMEM_allocation_phase,@object
	.size		__nv_reservedSMEM_allocation_phase,(.L_0 - __nv_reservedSMEM_allocation_phase)
__nv_reservedSMEM_allocation_phase:
	.zero		1
.L_0:
	.zero		7
	.weak		__nv_reservedSMEM_devtool_atexit_pc
	.type		__nv_reservedSMEM_devtool_atexit_pc,@object
	.size		__nv_reservedSMEM_devtool_atexit_pc,(__nv_reservedSMEM_allocation_mask - __nv_reservedSMEM_devtool_atexit_pc)
__nv_reservedSMEM_devtool_atexit_pc:
	.zero		8
	.weak		__nv_reservedSMEM_allocation_mask
	.type		__nv_reservedSMEM_allocation_mask,@object
	.size		__nv_reservedSMEM_allocation_mask,(.L_2 - __nv_reservedSMEM_allocation_mask)
__nv_reservedSMEM_allocation_mask:
	.zero		4
.L_2:
	.zero		4
	.weak		__nv_reservedSMEM_tmem_allocation_pipeline_mbarrier
	.type		__nv_reservedSMEM_tmem_allocation_pipeline_mbarrier,@object
	.size		__nv_reservedSMEM_tmem_allocation_pipeline_mbarrier,(__nv_reservedSMEM_tmem_allocation_pipeline_mbarrier_parity - __nv_reservedSMEM_tmem_allocation_pipeline_mbarrier)
__nv_reservedSMEM_tmem_allocation_pipeline_mbarrier:
	.zero		8
	.weak		__nv_reservedSMEM_tmem_allocation_pipeline_mbarrier_parity
	.type		__nv_reservedSMEM_tmem_allocation_pipeline_mbarrier_parity,@object
	.size		__nv_reservedSMEM_tmem_allocation_pipeline_mbarrier_parity,(.L_4 - __nv_reservedSMEM_tmem_allocation_pipeline_mbarrier_parity)
__nv_reservedSMEM_tmem_allocation_pipeline_mbarrier_parity:
	.zero		4
.L_4:


//--------------------- .nv.constant0.kernel_cutlass_kernel_cudnngrouped_gemmgrouped_gemm_swiglugrouped_gemm_swiglu_quantBlockScaledContiguousGroupedGemmKernel_object_at__TiledMMA_ThrLayoutVMNK21111000_PermutationMNK____MMAAt_0 --------------------------
	.section	.nv.constant0.kernel_cutlass_kernel_cudnngrouped_gemmgrouped_gemm_swiglugrouped_gemm_swiglu_quantBlockScaledContiguousGroupedGemmKernel_object_at__TiledMMA_ThrLayoutVMNK21111000_PermutationMNK____MMAAt_0,"a",@progbits
	.sectionflags	@""
	.align	4
.nv.constant0.kernel_cutlass_kernel_cudnngrouped_gemmgrouped_gemm_swiglugrouped_gemm_swiglu_quantBlockScaledContiguousGroupedGemmKernel_object_at__TiledMMA_ThrLayoutVMNK21111000_PermutationMNK____MMAAt_0:
	.zero		1924


//--------------------- SYMBOLS --------------------------

	.type		.nv.reservedSmem.offset0,@object
	.size		.nv.reservedSmem.offset0,0x4
	.type		.nv.reservedSmem.cap,@object
	.size		.nv.reservedSmem.cap,0x4
